def matmul_kernel(
    a_ptr,
    b_ptr,
    c_ptr,
    M,
    N,
    K,
    stride_am,
    stride_ak,
    stride_bk,
    stride_bn,
    stride_cm,
    stride_cn,
    BLOCK_M: tl.constexpr,
    BLOCK_N: tl.constexpr,
    BLOCK_K: tl.constexpr,
    GROUP_M: tl.constexpr,
):
    pid = tl.program_id(axis=0)
    num_pid_m = tl.cdiv(M, BLOCK_M)
    num_pid_n = tl.cdiv(N, BLOCK_N)
    num_pid_in_group = GROUP_M * num_pid_n
    group_id = pid // num_pid_in_group
    first_pid_m = group_id * GROUP_M
    group_size_m = min(num_pid_m - first_pid_m, GROUP_M)
    pid_m = first_pid_m + ((pid % num_pid_in_group) % group_size_m)
    pid_n = (pid % num_pid_in_group) // group_size_m

    offs_am = (pid_m * BLOCK_M + tl.arange(0, BLOCK_M)) % M
    offs_bn = (pid_n * BLOCK_N + tl.arange(0, BLOCK_N)) % N
    offs_k = tl.arange(0, BLOCK_K)
    a_ptrs = a_ptr + offs_am[:, None] * stride_am + offs_k[None, :] * stride_ak
    b_ptrs = b_ptr + offs_k[:, None] * stride_bk + offs_bn[None, :] * stride_bn

    acc = tl.zeros((BLOCK_M, BLOCK_N), dtype=tl.float32)
    for kk in range(0, tl.cdiv(K, BLOCK_K)):
        a = tl.load(a_ptrs, mask=offs_k[None, :] < K - kk * BLOCK_K, other=0.0)
        b = tl.load(b_ptrs, mask=offs_k[:, None] < K - kk * BLOCK_K, other=0.0)
        acc = tl.dot(a, b, acc)
        a_ptrs += BLOCK_K * stride_ak
        b_ptrs += BLOCK_K * stride_bk

    c = acc.to(c_ptr.dtype.element_ty)
    offs_cm = pid_m * BLOCK_M + tl.arange(0, BLOCK_M)
    offs_cn = pid_n * BLOCK_N + tl.arange(0, BLOCK_N)
    c_ptrs = c_ptr + offs_cm[:, None] * stride_cm + offs_cn[None, :] * stride_cn
    mask = (offs_cm[:, None] < M) & (offs_cn[None, :] < N)
    tl.store(c_ptrs, c, mask=mask)

# config = {"BLOCK_K": 32, "BLOCK_M": 512, "BLOCK_N": 32, "GROUP_M": 8, "arch": "sm_100", "dtype": "bf16", "num_ctas": 1, "num_stages": 3, "num_warps": 4}
# arch = sm_100


// ===== COMPILED SASS (sm_100a) =====

	.target	sm_100a

	.elftype	@"ET_EXEC"


//--------------------- .note.nv.tkinfo           --------------------------
	.section	.note.nv.tkinfo,"",@"SHT_NOTE"
	.sectionflags	@"SHF_NOTE_NV_TKINFO"
	.tkinfo
        /*0018*/ 	.word	0x00000081
        /*0030*/ 	.string	""
        /*0030*/ 	.string	"ptxas-blackwell"
        /*0030*/ 	.string	"Cuda compilation tools, release 12.9, V12.9.86"
        /*0030*/ 	.string	"Build cuda_12.9.r12.9/compiler.36037853_0"
        /*0030*/ 	.string	"-v  -suppress-debug-info  -lineinfo  -arch sm_100a "



//--------------------- .note.nv.cuver            --------------------------
	.section	.note.nv.cuver,"",@"SHT_NOTE"
	.sectionflags	@"SHF_NOTE_NV_CUVER"
        /*0018*/ 	.short	0x0001
        /*001a*/ 	.short	0x0064
        /*001c*/ 	.short	0x0001
        /*001e*/ 	.short	0x0000
        /*0020*/ 	.short	0x0001
        /*0022*/ 	.short	0x0000


//--------------------- .nv.info                  --------------------------
	.section	.nv.info,"",@"SHT_CUDA_INFO"
	.align	4


	//----- nvinfo : EIATTR_REGCOUNT
	.align		4
        /*0000*/ 	.byte	0x04, 0x2f
        /*0002*/ 	.short	(.L_4 - .L_3)
	.align		4
.L_3:
        /*0004*/ 	.word	index@(matmul_kernel)
        /*0008*/ 	.word	0x000000a8


	//----- nvinfo : EIATTR_FRAME_SIZE
	.align		4
.L_4:
        /*000c*/ 	.byte	0x04, 0x11
        /*000e*/ 	.short	(.L_6 - .L_5)
	.align		4
.L_5:
        /*0010*/ 	.word	index@($__internal_2_$__cuda_sm10x_tcgen05_guardrail_trap_unallocated_columns_being_dealloced)
        /*0014*/ 	.word	0x00000838


	//----- nvinfo : EIATTR_FRAME_SIZE
	.align		4
.L_6:
        /*0018*/ 	.byte	0x04, 0x11
        /*001a*/ 	.short	(.L_8 - .L_7)
	.align		4
.L_7:
        /*001c*/ 	.word	index@($__internal_1_$__cuda_sm10x_tcgen05_guardrail_trap_phase_invalid_during_alloc)
        /*0020*/ 	.word	0x00000838


	//----- nvinfo : EIATTR_FRAME_SIZE
	.align		4
.L_8:
        /*0024*/ 	.byte	0x04, 0x11
        /*0026*/ 	.short	(.L_10 - .L_9)
	.align		4
.L_9:
        /*0028*/ 	.word	index@($__internal_0_$__cuda_sm10x_tcgen05_guardrail_trap_col_being_dealloced_not_returned_by_alloc)
        /*002c*/ 	.word	0x00000838


	//----- nvinfo : EIATTR_FRAME_SIZE
	.align		4
.L_10:
        /*0030*/ 	.byte	0x04, 0x11
        /*0032*/ 	.short	(.L_12 - .L_11)
	.align		4
.L_11:
        /*0034*/ 	.word	index@(matmul_kernel)
        /*0038*/ 	.word	0x00000838


	//----- nvinfo : EIATTR_MIN_STACK_SIZE
	.align		4
.L_12:
        /*003c*/ 	.byte	0x04, 0x12
        /*003e*/ 	.short	(.L_14 - .L_13)
	.align		4
.L_13:
        /*0040*/ 	.word	index@(matmul_kernel)
        /*0044*/ 	.word	0x00000838
.L_14:


//--------------------- .nv.info.matmul_kernel    --------------------------
	.section	.nv.info.matmul_kernel,"",@"SHT_CUDA_INFO"
	.sectionflags	@""
	.align	4


	//----- nvinfo : EIATTR_CUDA_API_VERSION
	.align		4
        /*0000*/ 	.byte	0x04, 0x37
        /*0002*/ 	.short	(.L_16 - .L_15)
.L_15:
        /*0004*/ 	.word	0x00000081


	//----- nvinfo : EIATTR_KPARAM_INFO
	.align		4
.L_16:
        /*0008*/ 	.byte	0x04, 0x17
        /*000a*/ 	.short	(.L_18 - .L_17)
.L_17:
        /*000c*/ 	.word	0x00000000
        /*0010*/ 	.short	0x000d
        /*0012*/ 	.short	0x0048
        /*0014*/ 	.byte	0x00, 0xf4, 0x21, 0x00


	//----- nvinfo : EIATTR_KPARAM_INFO
	.align		4
.L_18:
        /*0018*/ 	.byte	0x04, 0x17
        /*001a*/ 	.short	(.L_20 - .L_19)
.L_19:
        /*001c*/ 	.word	0x00000000
        /*0020*/ 	.short	0x000c
        /*0022*/ 	.short	0x0040
        /*0024*/ 	.byte	0x00, 0xf4, 0x21, 0x00


	//----- nvinfo : EIATTR_KPARAM_INFO
	.align		4
.L_20:
        /*0028*/ 	.byte	0x04, 0x17
        /*002a*/ 	.short	(.L_22 - .L_21)
.L_21:
        /*002c*/ 	.word	0x00000000
        /*0030*/ 	.short	0x000b
        /*0032*/ 	.short	0x0038
        /*0034*/ 	.byte	0x00, 0xf0, 0x11, 0x00


	//----- nvinfo : EIATTR_KPARAM_INFO
	.align		4
.L_22:
        /*0038*/ 	.byte	0x04, 0x17
        /*003a*/ 	.short	(.L_24 - .L_23)
.L_23:
        /*003c*/ 	.word	0x00000000
        /*0040*/ 	.short	0x000a
        /*0042*/ 	.short	0x0034
        /*0044*/ 	.byte	0x00, 0xf0, 0x11, 0x00


	//----- nvinfo : EIATTR_KPARAM_INFO
	.align		4
.L_24:
        /*0048*/ 	.byte	0x04, 0x17
        /*004a*/ 	.short	(.L_26 - .L_25)
.L_25:
        /*004c*/ 	.word	0x00000000
        /*0050*/ 	.short	0x0009
        /*0052*/ 	.short	0x0030
        /*0054*/ 	.byte	0x00, 0xf0, 0x11, 0x00


	//----- nvinfo : EIATTR_KPARAM_INFO
	.align		4
.L_26:
        /*0058*/ 	.byte	0x04, 0x17
        /*005a*/ 	.short	(.L_28 - .L_27)
.L_27:
        /*005c*/ 	.word	0x00000000
        /*0060*/ 	.short	0x0008
        /*0062*/ 	.short	0x002c
        /*0064*/ 	.byte	0x00, 0xf0, 0x11, 0x00


	//----- nvinfo : EIATTR_KPARAM_INFO
	.align		4
.L_28:
        /*0068*/ 	.byte	0x04, 0x17
        /*006a*/ 	.short	(.L_30 - .L_29)
.L_29:
        /*006c*/ 	.word	0x00000000
        /*0070*/ 	.short	0x0007
        /*0072*/ 	.short	0x0028
        /*0074*/ 	.byte	0x00, 0xf0, 0x11, 0x00


	//----- nvinfo : EIATTR_KPARAM_INFO
	.align		4
.L_30:
        /*0078*/ 	.byte	0x04, 0x17
        /*007a*/ 	.short	(.L_32 - .L_31)
.L_31:
        /*007c*/ 	.word	0x00000000
        /*0080*/ 	.short	0x0006
        /*0082*/ 	.short	0x0024
        /*0084*/ 	.byte	0x00, 0xf0, 0x11, 0x00


	//----- nvinfo : EIATTR_KPARAM_INFO
	.align		4
.L_32:
        /*0088*/ 	.byte	0x04, 0x17
        /*008a*/ 	.short	(.L_34 - .L_33)
.L_33:
        /*008c*/ 	.word	0x00000000
        /*0090*/ 	.short	0x0005
        /*0092*/ 	.short	0x0020
        /*0094*/ 	.byte	0x00, 0xf0, 0x11, 0x00


	//----- nvinfo : EIATTR_KPARAM_INFO
	.align		4
.L_34:
        /*0098*/ 	.byte	0x04, 0x17
        /*009a*/ 	.short	(.L_36 - .L_35)
.L_35:
        /*009c*/ 	.word	0x00000000
        /*00a0*/ 	.short	0x0004
        /*00a2*/ 	.short	0x001c
        /*00a4*/ 	.byte	0x00, 0xf0, 0x11, 0x00


	//----- nvinfo : EIATTR_KPARAM_INFO
	.align		4
.L_36:
        /*00a8*/ 	.byte	0x04, 0x17
        /*00aa*/ 	.short	(.L_38 - .L_37)
.L_37:
        /*00ac*/ 	.word	0x00000000
        /*00b0*/ 	.short	0x0003
        /*00b2*/ 	.short	0x0018
        /*00b4*/ 	.byte	0x00, 0xf0, 0x11, 0x00


	//----- nvinfo : EIATTR_KPARAM_INFO
	.align		4
.L_38:
        /*00b8*/ 	.byte	0x04, 0x17
        /*00ba*/ 	.short	(.L_40 - .L_39)
.L_39:
        /*00bc*/ 	.word	0x00000000
        /*00c0*/ 	.short	0x0002
        /*00c2*/ 	.short	0x0010
        /*00c4*/ 	.byte	0x00, 0xf4, 0x21, 0x00


	//----- nvinfo : EIATTR_KPARAM_INFO
	.align		4
.L_40:
        /*00c8*/ 	.byte	0x04, 0x17
        /*00ca*/ 	.short	(.L_42 - .L_41)
.L_41:
        /*00cc*/ 	.word	0x00000000
        /*00d0*/ 	.short	0x0001
        /*00d2*/ 	.short	0x0008
        /*00d4*/ 	.byte	0x00, 0xf4, 0x21, 0x00


	//----- nvinfo : EIATTR_KPARAM_INFO
	.align		4
.L_42:
        /*00d8*/ 	.byte	0x04, 0x17
        /*00da*/ 	.short	(.L_44 - .L_43)
.L_43:
        /*00dc*/ 	.word	0x00000000
        /*00e0*/ 	.short	0x0000
        /*00e2*/ 	.short	0x0000
        /*00e4*/ 	.byte	0x00, 0xf4, 0x21, 0x00


	//----- nvinfo : EIATTR_AT_ENTRY_FRAGMENTS
	.align		4
.L_44:
        /*00e8*/ 	.byte	0x04, 0x4f
        /*00ea*/ 	.short	(.L_46 - .L_45)


	//   ....[0]....
.L_45:
        /*00ec*/ 	.word	0x00000004


	//----- nvinfo : EIATTR_RESERVED_SMEM_USED
	.align		4
.L_46:
        /*00f0*/ 	.byte	0x01, 0x41
	.zero		2


	//----- nvinfo : EIATTR_SPARSE_MMA_MASK
	.align		4
        /*00f4*/ 	.byte	0x03, 0x50
        /*00f6*/ 	.short	0x0000


	//----- nvinfo : EIATTR_TCGEN05_1CTA_USED
	.align		4
        /*00f8*/ 	.byte	0x01, 0x51
	.zero		2


	//----- nvinfo : EIATTR_MAXREG_COUNT
	.align		4
        /*00fc*/ 	.byte	0x03, 0x1b
        /*00fe*/ 	.short	0x00ff


	//----- nvinfo : EIATTR_NUM_BARRIERS
	.align		4
        /*0100*/ 	.byte	0x02, 0x4c
        /*0102*/ 	.byte	0x01
	.zero		1


	//----- nvinfo : EIATTR_ANNOTATIONS
	.align		4
        /*0104*/ 	.byte	0x04, 0x55
        /*0106*/ 	.short	(.L_48 - .L_47)


	//   ....[0]....
.L_47:
        /*0108*/ 	.word	0x00000001
        /*010c*/ 	.byte	0xd0, 0x09, 0x00, 0x00, 0x01, 0x00, 0x00, 0x00, 0xd0, 0x0a, 0x00, 0x00, 0x01, 0x00, 0x00, 0x00
        /* <DEDUP_REMOVED lines=446> */
        /*1cfc*/ 	.byte	0x50, 0xd6, 0x00, 0x00, 0x01, 0x00, 0x00, 0x00, 0x70, 0xd6, 0x00, 0x00


	//----- nvinfo : EIATTR_INT_WARP_WIDE_INSTR_OFFSETS
	.align		4
.L_48:
        /*1d08*/ 	.byte	0x04, 0x31
        /*1d0a*/ 	.short	(.L_50 - .L_49)


	//   ....[0]....
.L_49:
        /*1d0c*/ 	.word	0x00001610


	//   ....[1]....
        /*1d10*/ 	.word	0x00001650


	//   ....[2]....
        /*1d14*/ 	.word	0x00003460


	//   ....[3]....
        /*1d18*/ 	.word	0x0000d520


	//   ....[4]....
        /*1d1c*/ 	.word	0x0000d570


	//----- nvinfo : EIATTR_COOP_GROUP_MASK_REGIDS
	.align		4
.L_50:
        /*1d20*/ 	.byte	0x04, 0x29
        /*1d22*/ 	.short	(.L_52 - .L_51)


	//   ....[0]....
.L_51:
        /*1d24*/ 	.word	0xffffffff


	//   ....[1]....
        /*1d28*/ 	.word	0xffffffff


	//   ....[2]....
        /*1d2c*/ 	.word	0xffffffff


	//   ....[3]....
        /*1d30*/ 	.word	0xffffffff


	//----- nvinfo : EIATTR_COOP_GROUP_INSTR_OFFSETS
	.align		4
.L_52:
        /*1d34*/ 	.byte	0x04, 0x28
        /*1d36*/ 	.short	(.L_54 - .L_53)


	//   ....[0]....
.L_53:
        /*1d38*/ 	.word	0x00000080


	//   ....[1]....
        /*1d3c*/ 	.word	0x00000340


	//   ....[2]....
        /*1d40*/ 	.word	0x0000d3b0


	//   ....[3]....
        /*1d44*/ 	.word	0x0000d620


	//----- nvinfo : EIATTR_VRC_CTA_INIT_COUNT
	.align		4
.L_54:
        /*1d48*/ 	.byte	0x02, 0x4a
        /*1d4a*/ 	.byte	0x80
	.zero		1


	//----- nvinfo : EIATTR_MBARRIER_INSTR_OFFSETS
	.align		4
        /*1d4c*/ 	.byte	0x04, 0x39
        /*1d4e*/ 	.short	(.L_56 - .L_55)


	//   ....[0]....
.L_55:
        /*1d50*/ 	.word	0x000017c0
        /*1d54*/ 	.word	0x000000ff
        /*1d58*/ 	.word	0x00000000
        /*1d5c*/ 	.short	0x0100
        /*1d5e*/ 	.byte	0x0b
	.zero		1


	//   ....[1]....
        /*1d60*/ 	.word	0x000034b0
        /*1d64*/ 	.word	0x000000ff
        /*1d68*/ 	.word	0x00011008
        /*1d6c*/ 	.short	0x0100
        /*1d6e*/ 	.byte	0x09
	.zero		1


	//   ....[2]....
        /*1d70*/ 	.word	0x00005730
        /*1d74*/ 	.word	0x000000ff
        /*1d78*/ 	.word	0x00000000
        /*1d7c*/ 	.short	0x010a
        /*1d7e*/ 	.byte	0x0b
	.zero		1


	//   ....[3]....
        /*1d80*/ 	.word	0x0000abd0
        /*1d84*/ 	.word	0x000000ff
        /*1d88*/ 	.word	0x00000000
        /*1d8c*/ 	.short	0x010a
        /*1d8e*/ 	.byte	0x0b
	.zero		1


	//   ....[4]....
        /*1d90*/ 	.word	0x0000ac60
        /*1d94*/ 	.word	0x000000ff
        /*1d98*/ 	.word	0x00011000
        /*1d9c*/ 	.short	0x0108
        /*1d9e*/ 	.byte	0x09
	.zero		1


	//   ....[5]....
        /*1da0*/ 	.word	0x0000ac90
        /*1da4*/ 	.word	0x000000ff
        /*1da8*/ 	.word	0x00011008
        /*1dac*/ 	.short	0x0108
        /*1dae*/ 	.byte	0x09
	.zero		1


	//   ....[6]....
        /*1db0*/ 	.word	0x0000d660
        /*1db4*/ 	.word	0x000000ff
        /*1db8*/ 	.word	0x00000000
        /*1dbc*/ 	.short	0x010a
        /*1dbe*/ 	.byte	0x0b
	.zero		1


	//   ....[7]....
        /*1dc0*/ 	.word	0x0000d6a0
        /*1dc4*/ 	.word	0x000000ff
        /*1dc8*/ 	.word	0x00000000
        /*1dcc*/ 	.short	0x010a
        /*1dce*/ 	.byte	0x0b
	.zero		1


	//----- nvinfo : EIATTR_NUM_MBARRIERS
	.align		4
.L_56:
        /*1dd0*/ 	.byte	0x03, 0x38
        /*1dd2*/ 	.short	0x0002


	//----- nvinfo : EIATTR_EXIT_INSTR_OFFSETS
	.align		4
        /*1dd4*/ 	.byte	0x04, 0x1c
        /*1dd6*/ 	.short	(.L_58 - .L_57)


	//   ....[0]....
.L_57:
        /*1dd8*/ 	.word	0x0000d630


	//----- nvinfo : EIATTR_REQNTID
	.align		4
.L_58:
        /*1ddc*/ 	.byte	0x04, 0x10
        /*1dde*/ 	.short	(.L_60 - .L_59)
.L_59:
        /*1de0*/ 	.word	0x00000080
        /*1de4*/ 	.word	0x00000001
        /*1de8*/ 	.word	0x00000001


	//----- nvinfo : EIATTR_CRS_STACK_SIZE
	.align		4
.L_60:
        /*1dec*/ 	.byte	0x04, 0x1e
        /*1dee*/ 	.short	(.L_62 - .L_61)
.L_61:
        /*1df0*/ 	.word	0x00000000


	//----- nvinfo : EIATTR_CBANK_PARAM_SIZE
	.align		4
.L_62:
        /*1df4*/ 	.byte	0x03, 0x19
        /*1df6*/ 	.short	0x0050


	//----- nvinfo : EIATTR_PARAM_CBANK
	.align		4
        /*1df8*/ 	.byte	0x04, 0x0a
        /*1dfa*/ 	.short	(.L_64 - .L_63)
	.align		4
.L_63:
        /*1dfc*/ 	.word	index@(.nv.constant0.matmul_kernel)
        /*1e00*/ 	.short	0x0380
        /*1e02*/ 	.short	0x0050


	//----- nvinfo : EIATTR_SW_WAR
	.align		4
.L_64:
        /*1e04*/ 	.byte	0x04, 0x36
        /*1e06*/ 	.short	(.L_66 - .L_65)
.L_65:
        /*1e08*/ 	.word	0x00000008
.L_66:


//--------------------- .nv.compat                --------------------------
	.section	.nv.compat,"",@"SHT_CUDA_COMPAT_INFO"
	.align	4
        /*0000*/ 	.byte	0x02, 0x02, 0x02, 0x00, 0x02, 0x05, 0x05, 0x00, 0x02, 0x03, 0x00, 0x00, 0x02, 0x06, 0x01, 0x00


//--------------------- .nv.callgraph             --------------------------
	.section	.nv.callgraph,"",@"SHT_CUDA_CALLGRAPH"
	.align	4
	.sectionentsize	8
	.align		4
        /*0000*/ 	.word	0x00000000
	.align		4
        /*0004*/ 	.word	0xffffffff
	.align		4
        /*0008*/ 	.word	0x00000000
	.align		4
        /*000c*/ 	.word	0xfffffffe
	.align		4
        /*0010*/ 	.word	0x00000000
	.align		4
        /*0014*/ 	.word	0xfffffffd
	.align		4
        /*0018*/ 	.word	0x00000000
	.align		4
        /*001c*/ 	.word	0xfffffffc


//--------------------- .text.matmul_kernel       --------------------------
	.section	.text.matmul_kernel,"ax",@progbits
	.align	128
        .global         matmul_kernel
        .type           matmul_kernel,@function
        .size           matmul_kernel,(.L_x_20 - matmul_kernel)
        .other          matmul_kernel,@"STO_CUDA_ENTRY STV_DEFAULT"
matmul_kernel:
.text.matmul_kernel:
[----:B------:R-:W0:Y:S01]  /*0000*/  LDC R1, c[0x0][0x37c] ;  /* 0x0000df00ff017b82 */ /* 0x000e220000000800 */
[----:B------:R-:W1:Y:S01]  /*0010*/  S2R R0, SR_TID.X ;  /* 0x0000000000007919 */ /* 0x000e620000002100 */
[----:B0-----:R-:W-:Y:S01]  /*0020*/  VIADD R1, R1, 0xfffff7c8 ;  /* 0xfffff7c801017836 */ /* 0x001fe20000000000 */
[----:B------:R-:W0:Y:S01]  /*0030*/  LDCU.64 UR22, c[0x0][0x358] ;  /* 0x00006b00ff1677ac */ /* 0x000e220008000a00 */
[----:B-1----:R-:W-:-:S13]  /*0040*/  ISETP.GE.U32.AND P0, PT, R0, 0x20, PT ;  /* 0x000000200000780c */ /* 0x002fda0003f06070 */
[----:B------:R-:W-:Y:S02]  /*0050*/  VOTEU.ANY UP0, P0 ;  /* 0x0000000000ff7886 */ /* 0x000fe40000000100 */
[----:B------:R-:W-:Y:S05]  /*0060*/  BRA.U UP0, `(.L_x_0) ;  /* 0x0000000100b87547 */ /* 0x000fea000b800000 */
[----:B------:R-:W1:Y:S01]  /*0070*/  S2UR UR6, SR_CgaCtaId ;  /* 0x00000000000679c3 */ /* 0x000e620000008800 */
[----:B------:R-:W-:Y:S01]  /*0080*/  NOP ;  /* 0x0000000000007918 */ /* 0x000fe20000000000 */
[----:B------:R-:W-:Y:S02]  /*0090*/  UMOV UR4, 0x40 ;  /* 0x0000004000047882 */ /* 0x000fe40000000000 */
[----:B-1----:R-:W-:-:S09]  /*00a0*/  ULEA UR4, UR6, UR4, 0x18 ;  /* 0x0000000406047291 */ /* 0x002fd2000f8ec0ff */
[----:B------:R-:W1:Y:S01]  /*00b0*/  LDS.U8 R0, [UR4] ;  /* 0x00000004ff007984 */ /* 0x000e620008000000 */
[----:B------:R-:W-:Y:S02]  /*00c0*/  UMOV UR4, 0x400 ;  /* 0x0000040000047882 */ /* 0x000fe40000000000 */
[----:B------:R-:W-:Y:S01]  /*00d0*/  ULEA UR4, UR6, UR4, 0x18 ;  /* 0x0000000406047291 */ /* 0x000fe2000f8ec0ff */
[----:B-1----:R-:W-:-:S13]  /*00e0*/  ISETP.NE.AND P0, PT, R0, RZ, PT ;  /* 0x000000ff0000720c */ /* 0x002fda0003f05270 */
[----:B------:R-:W-:Y:S05]  /*00f0*/  @P0 BRA `(.L_x_1) ;  /* 0x00000000007c0947 */ /* 0x000fea0003800000 */
[----:B------:R-:W-:-:S13]  /*0100*/  ELECT P0, URZ, PT ;  /* 0x0000000000ff782f */ /* 0x000fda0003800000 */
[----:B------:R-:W-:Y:S05]  /*0110*/  @!P0 BRA `(.L_x_2) ;  /* 0x0000000000848947 */ /* 0x000fea0003800000 */
[----:B------:R-:W-:Y:S01]  /*0120*/  UMOV UR5, 0x4 ;  /* 0x0000000400057882 */ /* 0x000fe20000000000 */
[----:B------:R-:W-:Y:S02]  /*0130*/  IMAD.MOV.U32 R4, RZ, RZ, 0x1 ;  /* 0x00000001ff047424 */ /* 0x000fe400078e00ff */
[----:B------:R-:W-:Y:S02]  /*0140*/  IMAD.MOV.U32 R5, RZ, RZ, 0xf ;  /* 0x0000000fff057424 */ /* 0x000fe400078e00ff */
[----:B------:R-:W-:Y:S04]  /*0150*/  DEPBAR.LE SB1, 0x36 ;  /* 0x00009d800000791a */ /* 0x000fe80000000000 */
[----:B------:R-:W1:Y:S02]  /*0160*/  UTCATOMSWS.FIND_AND_SET.ALIGN UP1, UR5, UR5 ;  /* 0x00000005000575e3 */ /* 0x000e640008020800 */
[----:B-1----:R-:W-:-:S04]  /*0170*/  PLOP3.LUT P0, PT, PT, PT, UP1, 0x80, 0x8 ;  /* 0x000000000008781c */ /* 0x002fc80003f0f018 */
[----:B------:R-:W-:-:S04]  /*0180*/  SEL R0, RZ, 0xffffffff, !P0 ;  /* 0xffffffffff007807 */ /* 0x000fc80004000000 */
[----:B------:R-:W-:Y:S01]  /*0190*/  ISETP.NE.AND P0, PT, R0, RZ, PT ;  /* 0x000000ff0000720c */ /* 0x000fe20003f05270 */
[----:B------:R-:W-:-:S12]  /*01a0*/  IMAD.U32 R0, RZ, RZ, UR5 ;  /* 0x00000005ff007e24 */ /* 0x000fd8000f8e00ff */
[----:B------:R-:W-:Y:S05]  /*01b0*/  @P0 BRA `(.L_x_3) ;  /* 0x0000000000240947 */ /* 0x000fea0003800000 */
.L_x_4:
[----:B------:R-:W-:Y:S05]  /*01c0*/  NANOSLEEP 0x64 ;  /* 0x000000640000795d */ /* 0x000fea0003800000 */
[----:B------:R-:W-:-:S05]  /*01d0*/  UMOV UR5, 0x4 ;  /* 0x0000000400057882 */ /* 0x000fca0000000000 */
[----:B------:R-:W-:Y:S04]  /*01e0*/  DEPBAR.LE SB1, 0x36 ;  /* 0x00009d800000791a */ /* 0x000fe80000000000 */
[----:B------:R-:W1:Y:S02]  /*01f0*/  UTCATOMSWS.FIND_AND_SET.ALIGN UP1, UR5, UR5 ;  /* 0x00000005000575e3 */ /* 0x000e640008020800 */
[----:B-1----:R-:W-:-:S04]  /*0200*/  PLOP3.LUT P0, PT, PT, PT, UP1, 0x80, 0x8 ;  /* 0x000000000008781c */ /* 0x002fc80003f0f018 */
[----:B------:R-:W-:-:S04]  /*0210*/  SEL R0, RZ, 0xffffffff, !P0 ;  /* 0xffffffffff007807 */ /* 0x000fc80004000000 */
[----:B------:R-:W-:Y:S01]  /*0220*/  ISETP.NE.AND P0, PT, R0, RZ, PT ;  /* 0x000000ff0000720c */ /* 0x000fe20003f05270 */
[----:B------:R-:W-:-:S12]  /*0230*/  IMAD.U32 R0, RZ, RZ, UR5 ;  /* 0x00000005ff007e24 */ /* 0x000fd8000f8e00ff */
[----:B------:R-:W-:Y:S05]  /*0240*/  @!P0 BRA `(.L_x_4) ;  /* 0xfffffffc00dc8947 */ /* 0x000fea000383ffff */
.L_x_3:
[C---:B------:R-:W-:Y:S01]  /*0250*/  VIADD R3, R0.reuse, 0x10 ;  /* 0x0000001000037836 */ /* 0x040fe20000000000 */
[----:B------:R-:W-:Y:S01]  /*0260*/  UMOV UR5, 0x50 ;  /* 0x0000005000057882 */ /* 0x000fe20000000000 */
[----:B------:R-:W-:Y:S01]  /*0270*/  SHF.L.U32 R2, R5, R0, RZ ;  /* 0x0000000005027219 */ /* 0x000fe200000006ff */
[----:B------:R-:W-:Y:S01]  /*0280*/  ULEA UR5, UR6, UR5, 0x18 ;  /* 0x0000000506057291 */ /* 0x000fe2000f8ec0ff */
[----:B------:R-:W-:Y:S01]  /*0290*/  IMAD.SHL.U32 R0, R0, 0x20, RZ ;  /* 0x0000002000007824 */ /* 0x000fe200078e00ff */
[----:B------:R-:W-:-:S04]  /*02a0*/  SHF.L.U32 R3, R4, R3, RZ ;  /* 0x0000000304037219 */ /* 0x000fc800000006ff */
[----:B------:R-:W-:-:S05]  /*02b0*/  LOP3.LUT R2, R3, R2, RZ, 0xfc, !PT ;  /* 0x0000000203027212 */ /* 0x000fca00078efcff */
[----:B------:R1:W-:Y:S04]  /*02c0*/  ATOMS.OR RZ, [UR5], R2 ;  /* 0x00000002ffff798c */ /* 0x0003e8000b000005 */
[----:B------:R1:W-:Y:S01]  /*02d0*/  STS [UR4], R0 ;  /* 0x00000000ff007988 */ /* 0x0003e20008000804 */
[----:B------:R-:W-:Y:S05]  /*02e0*/  BRA `(.L_x_2) ;  /* 0x0000000000107947 */ /* 0x000fea0003800000 */
.L_x_1:
[----:B------:R-:W-:Y:S01]  /*02f0*/  IMAD.MOV.U32 R0, RZ, RZ, -0x1 ;  /* 0xffffffffff007424 */ /* 0x000fe200078e00ff */
[----:B------:R-:W-:-:S04]  /*0300*/  MOV R2, 0x330 ;  /* 0x0000033000027802 */ /* 0x000fc80000000f00 */
[----:B------:R1:W-:Y:S03]  /*0310*/  STS [UR4], R0 ;  /* 0x00000000ff007988 */ /* 0x0003e60008000804 */
[----:B01----:R-:W-:Y:S05]  /*0320*/  CALL.REL.NOINC `($__internal_1_$__cuda_sm10x_tcgen05_guardrail_trap_phase_invalid_during_alloc) ;  /* 0x000000d000f47944 */ /* 0x003fea0003c00000 */
.L_x_2:
[----:B------:R-:W-:Y:S05]  /*0330*/  WARPSYNC.ALL ;  /* 0x0000000000007948 */ /* 0x000fea0003800000 */
[----:B------:R-:W-:Y:S01]  /*0340*/  NOP ;  /* 0x0000000000007918 */ /* 0x000fe20000000000 */
.L_x_0:
[----:B-1----:R-:W1:Y:S01]  /*0350*/  LDC.64 R2, c[0x0][0x398] ;  /* 0x0000e600ff027b82 */ /* 0x002e620000000a00 */
[----:B------:R-:W2:Y:S01]  /*0360*/  S2R R9, SR_CTAID.X ;  /* 0x0000000000097919 */ /* 0x000ea20000002500 */
[----:B------:R-:W-:Y:S01]  /*0370*/  UMOV UR9, 0x400 ;  /* 0x0000040000097882 */ /* 0x000fe20000000000 */
[----:B------:R-:W3:Y:S01]  /*0380*/  LDCU.128 UR12, c[0x0][0x380] ;  /* 0x00007000ff0c77ac */ /* 0x000ee20008000c00 */
[----:B------:R-:W4:Y:S04]  /*0390*/  S2R R65, SR_TID.X ;  /* 0x0000000000417919 */ /* 0x000f280000002100 */
[----:B------:R-:W5:Y:S08]  /*03a0*/  S2UR UR4, SR_CgaCtaId ;  /* 0x00000000000479c3 */ /* 0x000f700000008800 */
[----:B------:R-:W0:Y:S01]  /*03b0*/  LDC.64 R164, c[0x0][0x3a0] ;  /* 0x0000e800ffa47b82 */ /* 0x000e220000000a00 */
[----:B-1----:R-:W-:Y:S01]  /*03c0*/  VIADD R0, R3, 0x1f ;  /* 0x0000001f03007836 */ /* 0x002fe20000000000 */
[----:B------:R-:W-:-:S06]  /*03d0*/  IABS R21, R2 ;  /* 0x0000000200157213 */ /* 0x000fcc0000000000 */
[----:B------:R-:W-:Y:S01]  /*03e0*/  BAR.SYNC.DEFER_BLOCKING 0x0 ;  /* 0x0000000000007b1d */ /* 0x000fe20000010000 */
[----:B------:R-:W-:Y:S02]  /*03f0*/  ISETP.NE.AND P6, PT, R2, RZ, PT ;  /* 0x000000ff0200720c */ /* 0x000fe40003fc5270 */
[----:B------:R-:W-:Y:S01]  /*0400*/  SHF.R.S32.HI R5, RZ, 0x1f, R0 ;  /* 0x0000001fff057819 */ /* 0x000fe20000011400 */
[----:B-----5:R-:W-:-:S03]  /*0410*/  ULEA UR9, UR4, UR9, 0x18 ;  /* 0x0000000904097291 */ /* 0x020fc6000f8ec0ff */
[----:B------:R-:W-:Y:S02]  /*0420*/  LEA.HI R5, R5, R0, RZ, 0x5 ;  /* 0x0000000005057211 */ /* 0x000fe400078f28ff */
[----:B--2---:R-:W-:Y:S02]  /*0430*/  IABS R10, R9 ;  /* 0x00000009000a7213 */ /* 0x004fe40000000000 */
[----:B------:R-:W-:Y:S02]  /*0440*/  SHF.R.S32.HI R5, RZ, 0x5, R5 ;  /* 0x00000005ff057819 */ /* 0x000fe40000011405 */
[----:B----4-:R-:W-:-:S03]  /*0450*/  SHF.R.U32.HI R62, RZ, 0x5, R65 ;  /* 0x00000005ff3e7819 */ /* 0x010fc60000011641 */
[----:B------:R-:W-:-:S05]  /*0460*/  IMAD.SHL.U32 R6, R5, 0x8, RZ ;  /* 0x0000000805067824 */ /* 0x000fca00078e00ff */
[-C--:B------:R-:W-:Y:S02]  /*0470*/  IABS R7, R6.reuse ;  /* 0x0000000600077213 */ /* 0x080fe40000000000 */
[----:B------:R-:W-:Y:S02]  /*0480*/  IABS R12, R6 ;  /* 0x00000006000c7213 */ /* 0x000fe40000000000 */
[----:B------:R-:W1:Y:S08]  /*0490*/  I2F.RP R0, R7 ;  /* 0x0000000700007306 */ /* 0x000e700000209400 */
[----:B-1----:R-:W1:Y:S02]  /*04a0*/  MUFU.RCP R0, R0 ;  /* 0x0000000000007308 */ /* 0x002e640000001000 */
[----:B-1----:R-:W-:-:S02]  /*04b0*/  VIADD R4, R0, 0xffffffe ;  /* 0x0ffffffe00047836 */ /* 0x002fc40000000000 */
[----:B------:R-:W-:-:S04]  /*04c0*/  IMAD.MOV R0, RZ, RZ, -R12 ;  /* 0x000000ffff007224 */ /* 0x000fc800078e0a0c */
[----:B------:R1:W2:Y:S02]  /*04d0*/  F2I.FTZ.U32.TRUNC.NTZ R5, R4 ;  /* 0x0000000400057305 */ /* 0x0002a4000021f000 */
[----:B-1----:R-:W-:Y:S02]  /*04e0*/  IMAD.MOV.U32 R4, RZ, RZ, RZ ;  /* 0x000000ffff047224 */ /* 0x002fe400078e00ff */
[----:B--2---:R-:W-:-:S04]  /*04f0*/  IMAD.MOV R8, RZ, RZ, -R5 ;  /* 0x000000ffff087224 */ /* 0x004fc800078e0a05 */
[----:B------:R-:W-:Y:S02]  /*0500*/  IMAD R11, R8, R7, RZ ;  /* 0x00000007080b7224 */ /* 0x000fe400078e02ff */
[----:B------:R-:W-:Y:S02]  /*0510*/  IMAD.MOV.U32 R8, RZ, RZ, R10 ;  /* 0x000000ffff087224 */ /* 0x000fe400078e000a */
[----:B------:R-:W-:Y:S01]  /*0520*/  IMAD.HI.U32 R5, R5, R11, R4 ;  /* 0x0000000b05057227 */ /* 0x000fe200078e0004 */
[----:B------:R-:W1:Y:S05]  /*0530*/  I2F.RP R10, R21 ;  /* 0x00000015000a7306 */ /* 0x000e6a0000209400 */
[----:B------:R-:W-:-:S04]  /*0540*/  IMAD.HI.U32 R5, R5, R8, RZ ;  /* 0x0000000805057227 */ /* 0x000fc800078e00ff */
[----:B------:R-:W-:-:S05]  /*0550*/  IMAD R0, R5, R0, R8 ;  /* 0x0000000005007224 */ /* 0x000fca00078e0208 */
[----:B------:R-:W-:Y:S01]  /*0560*/  ISETP.GT.U32.AND P1, PT, R7, R0, PT ;  /* 0x000000000700720c */ /* 0x000fe20003f24070 */
[----:B-1----:R-:W-:-:S12]  /*0570*/  MUFU.RCP R10, R10 ;  /* 0x0000000a000a7308 */ /* 0x002fd80000001000 */
[----:B------:R-:W-:Y:S02]  /*0580*/  @!P1 IMAD.IADD R0, R0, 0x1, -R7 ;  /* 0x0000000100009824 */ /* 0x000fe400078e0a07 */
[----:B------:R-:W-:Y:S01]  /*0590*/  @!P1 VIADD R5, R5, 0x1 ;  /* 0x0000000105059836 */ /* 0x000fe20000000000 */
[----:B------:R-:W-:Y:S02]  /*05a0*/  ISETP.NE.AND P1, PT, R6, RZ, PT ;  /* 0x000000ff0600720c */ /* 0x000fe40003f25270 */
[----:B------:R-:W-:Y:S02]  /*05b0*/  ISETP.GE.U32.AND P0, PT, R0, R7, PT ;  /* 0x000000070000720c */ /* 0x000fe40003f06070 */
[----:B------:R-:W-:-:S04]  /*05c0*/  LOP3.LUT R0, R9, R6, RZ, 0x3c, !PT ;  /* 0x0000000609007212 */ /* 0x000fc800078e3cff */
[----:B------:R-:W-:Y:S01]  /*05d0*/  ISETP.GE.AND P2, PT, R0, RZ, PT ;  /* 0x000000ff0000720c */ /* 0x000fe20003f46270 */
[----:B------:R-:W-:-:S06]  /*05e0*/  VIADD R0, R2, 0x1ff ;  /* 0x000001ff02007836 */ /* 0x000fcc0000000000 */
[----:B------:R-:W-:-:S04]  /*05f0*/  @P0 VIADD R5, R5, 0x1 ;  /* 0x0000000105050836 */ /* 0x000fc80000000000 */
[----:B------:R-:W-:Y:S01]  /*0600*/  IMAD.MOV.U32 R4, RZ, RZ, R5 ;  /* 0x000000ffff047224 */ /* 0x000fe200078e0005 */
[----:B------:R-:W-:-:S03]  /*0610*/  SHF.R.S32.HI R5, RZ, 0x1f, R0 ;  /* 0x0000001fff057819 */ /* 0x000fc60000011400 */
[----:B------:R-:W-:Y:S01]  /*0620*/  @!P2 IMAD.MOV R4, RZ, RZ, -R4 ;  /* 0x000000ffff04a224 */ /* 0x000fe200078e0a04 */
[----:B------:R-:W-:Y:S02]  /*0630*/  @!P1 LOP3.LUT R4, RZ, R6, RZ, 0x33, !PT ;  /* 0x00000006ff049212 */ /* 0x000fe400078e33ff */
[----:B------:R-:W-:Y:S02]  /*0640*/  LEA.HI R5, R5, R0, RZ, 0x9 ;  /* 0x0000000005057211 */ /* 0x000fe400078f48ff */
[----:B------:R-:W-:Y:S01]  /*0650*/  IABS R0, R3 ;  /* 0x0000000300007213 */ /* 0x000fe20000000000 */
[----:B------:R-:W-:Y:S02]  /*0660*/  IMAD.SHL.U32 R15, R4, 0x8, RZ ;  /* 0x00000008040f7824 */ /* 0x000fe400078e00ff */
[----:B------:R-:W-:-:S03]  /*0670*/  IMAD.MOV R4, RZ, RZ, -R4 ;  /* 0x000000ffff047224 */ /* 0x000fc600078e0a04 */
[----:B------:R-:W-:Y:S01]  /*0680*/  LEA.HI.SX32 R5, R5, -R15, 0x17 ;  /* 0x8000000f05057211 */ /* 0x000fe200078fbaff */
[----:B------:R-:W-:Y:S02]  /*0690*/  IMAD R16, R6, R4, R9 ;  /* 0x0000000406107224 */ /* 0x000fe400078e0209 */
[----:B------:R-:W-:Y:S01]  /*06a0*/  IMAD.MOV.U32 R4, RZ, RZ, RZ ;  /* 0x000000ffff047224 */ /* 0x000fe200078e00ff */
[----:B------:R-:W-:Y:S02]  /*06b0*/  VIMNMX R17, PT, PT, R5, 0x8, PT ;  /* 0x0000000805117848 */ /* 0x000fe40003fe0100 */
[----:B------:R-:W-:Y:S02]  /*06c0*/  IABS R6, R16 ;  /* 0x0000001000067213 */ /* 0x000fe40000000000 */
[-C--:B------:R-:W-:Y:S02]  /*06d0*/  IABS R12, R17.reuse ;  /* 0x00000011000c7213 */ /* 0x080fe40000000000 */
[----:B------:R-:W-:-:S02]  /*06e0*/  IABS R8, R17 ;  /* 0x0000001100087213 */ /* 0x000fc40000000000 */
[----:B------:R-:W1:Y:S08]  /*06f0*/  I2F.RP R7, R12 ;  /* 0x0000000c00077306 */ /* 0x000e700000209400 */
[----:B-1----:R-:W1:Y:S02]  /*0700*/  MUFU.RCP R7, R7 ;  /* 0x0000000700077308 */ /* 0x002e640000001000 */
[----:B-1----:R-:W-:-:S06]  /*0710*/  VIADD R5, R7, 0xffffffe ;  /* 0x0ffffffe07057836 */ /* 0x002fcc0000000000 */
[----:B------:R-:W1:Y:S08]  /*0720*/  I2F.RP R7, R0 ;  /* 0x0000000000077306 */ /* 0x000e700000209400 */
[----:B------:R-:W2:Y:S08]  /*0730*/  F2I.FTZ.U32.TRUNC.NTZ R5, R5 ;  /* 0x0000000500057305 */ /* 0x000eb0000021f000 */
[----:B-1----:R-:W1:Y:S01]  /*0740*/  MUFU.RCP R7, R7 ;  /* 0x0000000700077308 */ /* 0x002e620000001000 */
[----:B--2---:R-:W-:-:S04]  /*0750*/  IMAD.MOV R11, RZ, RZ, -R5 ;  /* 0x000000ffff0b7224 */ /* 0x004fc800078e0a05 */
[----:B------:R-:W-:Y:S02]  /*0760*/  IMAD R9, R11, R12, RZ ;  /* 0x0000000c0b097224 */ /* 0x000fe400078e02ff */
[----:B------:R-:W2:Y:S02]  /*0770*/  LDS R11, [UR9] ;  /* 0x00000009ff0b7984 */ /* 0x000ea40008000800 */
[----:B------:R-:W-:-:S04]  /*0780*/  IMAD.HI.U32 R4, R5, R9, R4 ;  /* 0x0000000905047227 */ /* 0x000fc800078e0004 */
[----:B------:R-:W-:Y:S02]  /*0790*/  IMAD.MOV.U32 R5, RZ, RZ, R6 ;  /* 0x000000ffff057224 */ /* 0x000fe400078e0006 */
[----:B------:R-:W-:Y:S02]  /*07a0*/  IMAD.MOV R6, RZ, RZ, -R8 ;  /* 0x000000ffff067224 */ /* 0x000fe400078e0a08 */
[----:B------:R-:W-:-:S04]  /*07b0*/  IMAD.HI.U32 R4, R4, R5, RZ ;  /* 0x0000000504047227 */ /* 0x000fc800078e00ff */
[----:B------:R-:W-:Y:S02]  /*07c0*/  IMAD R5, R4, R6, R5 ;  /* 0x0000000604057224 */ /* 0x000fe400078e0205 */
[----:B-1----:R-:W-:Y:S02]  /*07d0*/  VIADD R8, R7, 0xffffffe ;  /* 0x0ffffffe07087836 */ /* 0x002fe40000000000 */
[----:B------:R-:W-:Y:S01]  /*07e0*/  VIADD R6, R10, 0xffffffe ;  /* 0x0ffffffe0a067836 */ /* 0x000fe20000000000 */
[----:B------:R-:W-:Y:S01]  /*07f0*/  BAR.SYNC.DEFER_BLOCKING 0x0 ;  /* 0x0000000000007b1d */ /* 0x000fe20000010000 */
[----:B------:R-:W-:-:S05]  /*0800*/  ISETP.GT.U32.AND P1, PT, R12, R5, PT ;  /* 0x000000050c00720c */ /* 0x000fca0003f24070 */
[----:B------:R1:W4:Y:S08]  /*0810*/  F2I.FTZ.U32.TRUNC.NTZ R9, R8 ;  /* 0x0000000800097305 */ /* 0x000330000021f000 */
[----:B------:R-:W-:Y:S01]  /*0820*/  @!P1 IMAD.IADD R5, R5, 0x1, -R12 ;  /* 0x0000000105059824 */ /* 0x000fe200078e0a0c */
[----:B------:R-:W5:Y:S01]  /*0830*/  F2I.FTZ.U32.TRUNC.NTZ R7, R6 ;  /* 0x0000000600077305 */ /* 0x000f62000021f000 */
[----:B------:R-:W-:Y:S01]  /*0840*/  @!P1 VIADD R4, R4, 0x1 ;  /* 0x0000000104049836 */ /* 0x000fe20000000000 */
[----:B------:R-:W-:Y:S01]  /*0850*/  ISETP.NE.AND P1, PT, R17, RZ, PT ;  /* 0x000000ff1100720c */ /* 0x000fe20003f25270 */
[----:B-1----:R-:W-:Y:S01]  /*0860*/  IMAD.MOV.U32 R8, RZ, RZ, RZ ;  /* 0x000000ffff087224 */ /* 0x002fe200078e00ff */
[----:B------:R-:W-:-:S02]  /*0870*/  ISETP.GE.U32.AND P0, PT, R5, R12, PT ;  /* 0x0000000c0500720c */ /* 0x000fc40003f06070 */
[----:B------:R-:W-:Y:S02]  /*0880*/  LOP3.LUT R5, R16, R17, RZ, 0x3c, !PT ;  /* 0x0000001110057212 */ /* 0x000fe400078e3cff */
[----:B--2---:R-:W-:Y:S01]  /*0890*/  R2UR UR8, R11 ;  /* 0x000000000b0872ca */ /* 0x004fe200000e0000 */
[----:B----4-:R-:W-:Y:S01]  /*08a0*/  IMAD.MOV R11, RZ, RZ, -R9 ;  /* 0x000000ffff0b7224 */ /* 0x010fe200078e0a09 */
[----:B------:R-:W-:Y:S01]  /*08b0*/  ISETP.GE.AND P2, PT, R5, RZ, PT ;  /* 0x000000ff0500720c */ /* 0x000fe20003f46270 */
[----:B------:R-:W-:Y:S02]  /*08c0*/  IMAD.SHL.U32 R5, R62, 0x200000, RZ ;  /* 0x002000003e057824 */ /* 0x000fe400078e00ff */
[----:B------:R-:W-:Y:S02]  /*08d0*/  IMAD R11, R11, R0, RZ ;  /* 0x000000000b0b7224 */ /* 0x000fe400078e02ff */
[----:B-----5:R-:W-:Y:S01]  /*08e0*/  IMAD.MOV R6, RZ, RZ, -R7 ;  /* 0x000000ffff067224 */ /* 0x020fe200078e0a07 */
[----:B------:R-:W-:Y:S01]  /*08f0*/  LOP3.LUT R5, R5, 0x600000, RZ, 0xc0, !PT ;  /* 0x0060000005057812 */ /* 0x000fe200078ec0ff */
[----:B------:R-:W-:-:S02]  /*0900*/  @P0 VIADD R4, R4, 0x1 ;  /* 0x0000000104040836 */ /* 0x000fc40000000000 */
[----:B------:R-:W-:Y:S01]  /*0910*/  IMAD.HI.U32 R10, R9, R11, R8 ;  /* 0x0000000b090a7227 */ /* 0x000fe200078e0008 */
[----:B------:R-:W-:Y:S02]  /*0920*/  R2UR UR10, R5 ;  /* 0x00000000050a72ca */ /* 0x000fe400000e0000 */
[----:B------:R-:W-:Y:S01]  /*0930*/  SHF.R.U32.HI R5, RZ, 0x5, R65 ;  /* 0x00000005ff057819 */ /* 0x000fe20000011641 */
[----:B------:R-:W-:Y:S01]  /*0940*/  @!P2 IMAD.MOV R4, RZ, RZ, -R4 ;  /* 0x000000ffff04a224 */ /* 0x000fe200078e0a04 */
[----:B------:R-:W-:Y:S01]  /*0950*/  @!P1 LOP3.LUT R4, RZ, R17, RZ, 0x33, !PT ;  /* 0x00000011ff049212 */ /* 0x000fe200078e33ff */
[----:B------:R-:W-:Y:S01]  /*0960*/  IMAD R9, R6, R21, RZ ;  /* 0x0000001506097224 */ /* 0x000fe200078e02ff */
[----:B------:R-:W-:Y:S01]  /*0970*/  SGXT.U32 R5, R5, 0x2 ;  /* 0x000000020505781a */ /* 0x000fe20000000000 */
[----:B------:R-:W-:Y:S02]  /*0980*/  IMAD.MOV.U32 R6, RZ, RZ, RZ ;  /* 0x000000ffff067224 */ /* 0x000fe400078e00ff */
[----:B------:R-:W-:-:S02]  /*0990*/  IMAD.SHL.U32 R13, R4, 0x20, RZ ;  /* 0x00000020040d7824 */ /* 0x000fc400078e00ff */
[----:B------:R-:W-:Y:S02]  /*09a0*/  IMAD.MOV R4, RZ, RZ, -R4 ;  /* 0x000000ffff047224 */ /* 0x000fe400078e0a04 */
[----:B------:R-:W-:Y:S01]  /*09b0*/  IMAD.HI.U32 R8, R7, R9, R6 ;  /* 0x0000000907087227 */ /* 0x000fe200078e0006 */
[----:B------:R-:W-:Y:S01]  /*09c0*/  IADD3 R14, PT, PT, R13, 0x1c, R62 ;  /* 0x0000001c0d0e7810 */ /* 0x000fe20007ffe03e */
[----:B------:R1:W-:Y:S01]  /*09d0*/  STL [R1+0x308], R13 ;  /* 0x0003080d01007387 */ /* 0x0003e20000100800 */
[----:B------:R-:W-:Y:S01]  /*09e0*/  LOP3.LUT R7, R65, 0x7f, RZ, 0xc0, !PT ;  /* 0x0000007f41077812 */ /* 0x000fe200078ec0ff */
[----:B------:R-:W-:Y:S01]  /*09f0*/  IMAD R4, R17, R4, R16 ;  /* 0x0000000411047224 */ /* 0x000fe200078e0210 */
[----:B------:R-:W-:Y:S02]  /*0a00*/  LOP3.LUT R5, R13, R5, RZ, 0xfc, !PT ;  /* 0x000000050d057212 */ /* 0x000fe400078efcff */
[----:B------:R-:W-:Y:S01]  /*0a10*/  IABS R12, R14 ;  /* 0x0000000e000c7213 */ /* 0x000fe20000000000 */
[----:B------:R-:W-:Y:S01]  /*0a20*/  IMAD.IADD R4, R15, 0x1, R4 ;  /* 0x000000010f047824 */ /* 0x000fe200078e0204 */
[----:B------:R-:W-:-:S02]  /*0a30*/  ISETP.NE.U32.AND P3, PT, R7, RZ, PT ;  /* 0x000000ff0700720c */ /* 0x000fc40003f65070 */
[C---:B------:R-:W-:Y:S01]  /*0a40*/  LOP3.LUT R16, R5.reuse, 0x4, RZ, 0xfc, !PT ;  /* 0x0000000405107812 */ /* 0x040fe200078efcff */
[----:B------:R-:W-:Y:S01]  /*0a50*/  IMAD R34, R4, 0x200, R7 ;  /* 0x0000020004227824 */ /* 0x000fe200078e0207 */
[----:B-1----:R-:W-:Y:S01]  /*0a60*/  IABS R13, R5 ;  /* 0x00000005000d7213 */ /* 0x002fe20000000000 */
[----:B------:R-:W-:Y:S01]  /*0a70*/  IMAD.MOV.U32 R11, RZ, RZ, R12 ;  /* 0x000000ffff0b7224 */ /* 0x000fe200078e000c */
[----:B------:R-:W-:Y:S01]  /*0a80*/  IABS R17, R16 ;  /* 0x0000001000117213 */ /* 0x000fe20000000000 */
[----:B------:R-:W-:Y:S01]  /*0a90*/  VIADD R32, R34, 0x80 ;  /* 0x0000008022207836 */ /* 0x000fe20000000000 */
[----:B------:R-:W-:Y:S01]  /*0aa0*/  IABS R15, R34 ;  /* 0x00000022000f7213 */ /* 0x000fe20000000000 */
[----:B------:R-:W-:Y:S01]  /*0ab0*/  IMAD.HI.U32 R6, R10, R13, RZ ;  /* 0x0000000d0a067227 */ /* 0x000fe200078e00ff */
[C---:B------:R-:W-:Y:S01]  /*0ac0*/  LOP3.LUT R19, R5.reuse, 0x10, RZ, 0xfc, !PT ;  /* 0x0000001005137812 */ /* 0x040fe200078efcff */
[----:B------:R-:W-:Y:S01]  /*0ad0*/  STL [R1+0x304], R34 ;  /* 0x0003042201007387 */ /* 0x000fe20000100800 */
[----:B------:R-:W-:Y:S01]  /*0ae0*/  IABS R22, R32 ;  /* 0x0000002000167213 */ /* 0x000fe20000000000 */
[----:B------:R-:W-:Y:S01]  /*0af0*/  VIADD R30, R34, 0x100 ;  /* 0x00000100221e7836 */ /* 0x000fe20000000000 */
[----:B------:R-:W-:Y:S01]  /*0b00*/  LOP3.LUT R20, R5, 0x18, RZ, 0xfc, !PT ;  /* 0x0000001805147812 */ /* 0x000fe200078efcff */
[----:B------:R-:W-:Y:S01]  /*0b10*/  IMAD.HI.U32 R9, R10, R11, RZ ;  /* 0x0000000b0a097227 */ /* 0x000fe200078e00ff */
[----:B------:R-:W-:Y:S01]  /*0b20*/  IABS R29, R19 ;  /* 0x00000013001d7213 */ /* 0x000fe20000000000 */
[----:B------:R-:W-:Y:S01]  /*0b30*/  STL [R1+0x314], R32 ;  /* 0x0003142001007387 */ /* 0x000fe20000100800 */
[----:B------:R-:W-:Y:S01]  /*0b40*/  IABS R23, R30 ;  /* 0x0000001e00177213 */ /* 0x000fe20000000000 */
[----:B------:R-:W-:Y:S01]  /*0b50*/  VIADD R28, R34, 0x180 ;  /* 0x00000180221c7836 */ /* 0x000fe20000000000 */
[----:B------:R-:W-:Y:S01]  /*0b60*/  IABS R33, R20 ;  /* 0x0000001400217213 */ /* 0x000fe20000000000 */
[----:B------:R-:W-:Y:S01]  /*0b70*/  IMAD.MOV R6, RZ, RZ, -R6 ;  /* 0x000000ffff067224 */ /* 0x000fe200078e0a06 */
[----:B------:R-:W-:Y:S01]  /*0b80*/  STL [R1+0x310], R30 ;  /* 0x0003101e01007387 */ /* 0x000fe20000100800 */
[----:B------:R-:W-:Y:S01]  /*0b90*/  IMAD.MOV R9, RZ, RZ, -R9 ;  /* 0x000000ffff097224 */ /* 0x000fe200078e0a09 */
[----:B------:R-:W-:Y:S01]  /*0ba0*/  IABS R24, R28 ;  /* 0x0000001c00187213 */ /* 0x000fe20000000000 */
[----:B------:R-:W-:Y:S01]  /*0bb0*/  IMAD.HI.U32 R4, R8, R15, RZ ;  /* 0x0000000f08047227 */ /* 0x000fe200078e00ff */
[----:B------:R1:W-:Y:S03]  /*0bc0*/  STL [R1+0x30c], R28 ;  /* 0x00030c1c01007387 */ /* 0x0003e60000100800 */
[----:B------:R-:W-:-:S02]  /*0bd0*/  IMAD R13, R0, R6, R13 ;  /* 0x00000006000d7224 */ /* 0x000fc400078e020d */
[----:B------:R-:W-:Y:S02]  /*0be0*/  IMAD R6, R0, R9, R11 ;  /* 0x0000000900067224 */ /* 0x000fe400078e020b */
[----:B------:R-:W-:-:S04]  /*0bf0*/  IMAD.HI.U32 R7, R8, R22, RZ ;  /* 0x0000001608077227 */ /* 0x000fc800078e00ff */
[----:B------:R-:W-:Y:S02]  /*0c00*/  IMAD.MOV R4, RZ, RZ, -R4 ;  /* 0x000000ffff047224 */ /* 0x000fe400078e0a04 */
[----:B------:R-:W-:-:S04]  /*0c10*/  IMAD.HI.U32 R9, R8, R23, RZ ;  /* 0x0000001708097227 */ /* 0x000fc800078e00ff */
[----:B------:R-:W-:-:S04]  /*0c20*/  IMAD.HI.U32 R8, R8, R24, RZ ;  /* 0x0000001808087227 */ /* 0x000fc800078e00ff */
[----:B------:R-:W-:Y:S02]  /*0c30*/  IMAD.MOV R7, RZ, RZ, -R7 ;  /* 0x000000ffff077224 */ /* 0x000fe400078e0a07 */
[----:B------:R-:W-:Y:S01]  /*0c40*/  IMAD R4, R21, R4, R15 ;  /* 0x0000000415047224 */ /* 0x000fe200078e020f */
[----:B------:R-:W-:Y:S01]  /*0c50*/  LOP3.LUT R15, R5, 0x8, RZ, 0xfc, !PT ;  /* 0x00000008050f7812 */ /* 0x000fe200078efcff */
[----:B------:R-:W-:Y:S02]  /*0c60*/  IMAD.MOV R8, RZ, RZ, -R8 ;  /* 0x000000ffff087224 */ /* 0x000fe400078e0a08 */
[----:B------:R-:W-:Y:S01]  /*0c70*/  IMAD.MOV R18, RZ, RZ, -R9 ;  /* 0x000000ffff127224 */ /* 0x000fe200078e0a09 */
[C---:B------:R-:W-:Y:S01]  /*0c80*/  ISETP.GT.U32.AND P0, PT, R21.reuse, R4, PT ;  /* 0x000000041500720c */ /* 0x040fe20003f04070 */
[C---:B------:R-:W-:Y:S01]  /*0c90*/  IMAD R22, R21.reuse, R7, R22 ;  /* 0x0000000715167224 */ /* 0x040fe200078e0216 */
[----:B------:R-:W-:Y:S01]  /*0ca0*/  IABS R25, R15 ;  /* 0x0000000f00197213 */ /* 0x000fe20000000000 */
[----:B------:R-:W-:-:S02]  /*0cb0*/  IMAD R24, R21, R8, R24 ;  /* 0x0000000815187224 */ /* 0x000fc400078e0218 */
[C---:B------:R-:W-:Y:S01]  /*0cc0*/  IMAD R23, R21.reuse, R18, R23 ;  /* 0x0000001215177224 */ /* 0x040fe200078e0217 */
[C---:B------:R-:W-:Y:S01]  /*0cd0*/  ISETP.GT.U32.AND P1, PT, R21.reuse, R22, PT ;  /* 0x000000161500720c */ /* 0x040fe20003f24070 */
[----:B------:R-:W-:Y:S01]  /*0ce0*/  IMAD.HI.U32 R11, R10, R17, RZ ;  /* 0x000000110a0b7227 */ /* 0x000fe200078e00ff */
[C---:B------:R-:W-:Y:S02]  /*0cf0*/  ISETP.GT.U32.AND P4, PT, R21.reuse, R24, PT ;  /* 0x000000181500720c */ /* 0x040fe40003f84070 */
[----:B------:R-:W-:Y:S01]  /*0d00*/  ISETP.GT.U32.AND P2, PT, R21, R23, PT ;  /* 0x000000171500720c */ /* 0x000fe20003f44070 */
[----:B------:R-:W-:Y:S01]  /*0d10*/  IMAD.MOV R11, RZ, RZ, -R11 ;  /* 0x000000ffff0b7224 */ /* 0x000fe200078e0a0b */
[C---:B------:R-:W-:Y:S01]  /*0d20*/  LOP3.LUT R18, R5.reuse, 0x14, RZ, 0xfc, !PT ;  /* 0x0000001405127812 */ /* 0x040fe200078efcff */
[----:B------:R-:W-:Y:S01]  /*0d30*/  @!P0 IMAD.IADD R4, R4, 0x1, -R21 ;  /* 0x0000000104048824 */ /* 0x000fe200078e0a15 */
[----:B------:R-:W-:Y:S01]  /*0d40*/  ISETP.GE.AND P0, PT, R34, RZ, PT ;  /* 0x000000ff2200720c */ /* 0x000fe20003f06270 */
[----:B------:R-:W-:Y:S01]  /*0d50*/  IMAD R12, R0, R11, R17 ;  /* 0x0000000b000c7224 */ /* 0x000fe200078e0211 */
[----:B------:R-:W-:Y:S01]  /*0d60*/  LOP3.LUT R17, R5, 0xc, RZ, 0xfc, !PT ;  /* 0x0000000c05117812 */ /* 0x000fe200078efcff */
[----:B------:R-:W-:Y:S01]  /*0d70*/  IMAD.HI.U32 R7, R10, R25, RZ ;  /* 0x000000190a077227 */ /* 0x000fe200078e00ff */
[----:B------:R-:W-:-:S02]  /*0d80*/  IABS R31, R18 ;  /* 0x00000012001f7213 */ /* 0x000fc40000000000 */
[----:B------:R-:W-:Y:S01]  /*0d90*/  IABS R27, R17 ;  /* 0x00000011001b7213 */ /* 0x000fe20000000000 */
[--C-:B------:R-:W-:Y:S01]  /*0da0*/  @!P1 IMAD.IADD R22, R22, 0x1, -R21.reuse ;  /* 0x0000000116169824 */ /* 0x100fe200078e0a15 */
[----:B------:R-:W-:Y:S01]  /*0db0*/  ISETP.GT.U32.AND P1, PT, R21, R4, PT ;  /* 0x000000041500720c */ /* 0x000fe20003f24070 */
[--C-:B------:R-:W-:Y:S02]  /*0dc0*/  @!P4 IMAD.IADD R24, R24, 0x1, -R21.reuse ;  /* 0x000000011818c824 */ /* 0x100fe400078e0a15 */
[----:B------:R-:W-:Y:S01]  /*0dd0*/  @!P2 IMAD.IADD R23, R23, 0x1, -R21 ;  /* 0x000000011717a824 */ /* 0x000fe200078e0a15 */
[C---:B------:R-:W-:Y:S01]  /*0de0*/  ISETP.GT.U32.AND P2, PT, R21.reuse, R22, PT ;  /* 0x000000161500720c */ /* 0x040fe20003f44070 */
[C---:B------:R-:W-:Y:S01]  /*0df0*/  IMAD.HI.U32 R8, R10.reuse, R27, RZ ;  /* 0x0000001b0a087227 */ /* 0x040fe200078e00ff */
[C---:B------:R-:W-:Y:S02]  /*0e00*/  ISETP.GT.U32.AND P5, PT, R21.reuse, R24, PT ;  /* 0x000000181500720c */ /* 0x040fe40003fa4070 */
[----:B------:R-:W-:Y:S01]  /*0e10*/  ISETP.GT.U32.AND P4, PT, R21, R23, PT ;  /* 0x000000171500720c */ /* 0x000fe20003f84070 */
[----:B------:R-:W-:-:S04]  /*0e20*/  IMAD.HI.U32 R11, R10, R31, RZ ;  /* 0x0000001f0a0b7227 */ /* 0x000fc800078e00ff */
[----:B------:R-:W-:Y:S01]  /*0e30*/  @!P1 IMAD.IADD R4, R4, 0x1, -R21 ;  /* 0x0000000104049824 */ /* 0x000fe200078e0a15 */
[----:B------:R-:W-:Y:S01]  /*0e40*/  ISETP.GE.AND P1, PT, R32, RZ, PT ;  /* 0x000000ff2000720c */ /* 0x000fe20003f26270 */
[----:B------:R-:W-:-:S04]  /*0e50*/  IMAD.HI.U32 R9, R10, R29, RZ ;  /* 0x0000001d0a097227 */ /* 0x000fc800078e00ff */
[--C-:B------:R-:W-:Y:S01]  /*0e60*/  @!P2 IMAD.IADD R22, R22, 0x1, -R21.reuse ;  /* 0x000000011616a824 */ /* 0x100fe200078e0a15 */
[----:B------:R-:W-:Y:S01]  /*0e70*/  ISETP.GE.AND P2, PT, R30, RZ, PT ;  /* 0x000000ff1e00720c */ /* 0x000fe20003f46270 */
[----:B------:R-:W-:Y:S01]  /*0e80*/  @!P0 IMAD.MOV R4, RZ, RZ, -R4 ;  /* 0x000000ffff048224 */ /* 0x000fe200078e0a04 */
[----:B------:R-:W-:Y:S01]  /*0e90*/  ISETP.GT.U32.AND P0, PT, R0, R13, PT ;  /* 0x0000000d0000720c */ /* 0x000fe20003f04070 */
[----:B------:R-:W-:Y:S01]  /*0ea0*/  @!P5 IMAD.IADD R24, R24, 0x1, -R21 ;  /* 0x000000011818d824 */ /* 0x000fe200078e0a15 */
[----:B------:R-:W-:Y:S01]  /*0eb0*/  ISETP.GE.AND P5, PT, R28, RZ, PT ;  /* 0x000000ff1c00720c */ /* 0x000fe20003fa6270 */
[----:B------:R-:W-:Y:S02]  /*0ec0*/  IMAD.MOV R7, RZ, RZ, -R7 ;  /* 0x000000ffff077224 */ /* 0x000fe400078e0a07 */
[----:B------:R-:W-:-:S04]  /*0ed0*/  IMAD.HI.U32 R10, R10, R33, RZ ;  /* 0x000000210a0a7227 */ /* 0x000fc800078e00ff */
[----:B------:R-:W-:Y:S02]  /*0ee0*/  IMAD.MOV R8, RZ, RZ, -R8 ;  /* 0x000000ffff087224 */ /* 0x000fe400078e0a08 */
[----:B------:R-:W-:Y:S02]  /*0ef0*/  IMAD.MOV R26, RZ, RZ, -R11 ;  /* 0x000000ffff1a7224 */ /* 0x000fe400078e0a0b */
[C---:B------:R-:W-:Y:S02]  /*0f00*/  IMAD R11, R0.reuse, R7, R25 ;  /* 0x00000007000b7224 */ /* 0x040fe400078e0219 */
[----:B------:R-:W-:Y:S02]  /*0f10*/  IMAD.MOV R7, RZ, RZ, -R10 ;  /* 0x000000ffff077224 */ /* 0x000fe400078e0a0a */
[C---:B------:R-:W-:Y:S02]  /*0f20*/  IMAD R10, R0.reuse, R8, R27 ;  /* 0x00000008000a7224 */ /* 0x040fe400078e021b */
[----:B------:R-:W-:Y:S01]  /*0f30*/  @!P4 IMAD.IADD R23, R23, 0x1, -R21 ;  /* 0x000000011717c824 */ /* 0x000fe200078e0a15 */
[----:B------:R-:W-:Y:S01]  /*0f40*/  LOP3.LUT R21, RZ, R2, RZ, 0x33, !PT ;  /* 0x00000002ff157212 */ /* 0x000fe200078e33ff */
[----:B------:R-:W-:Y:S01]  /*0f50*/  @!P1 IMAD.MOV R22, RZ, RZ, -R22 ;  /* 0x000000ffff169224 */ /* 0x000fe200078e0a16 */
[C---:B------:R-:W-:Y:S01]  /*0f60*/  ISETP.GT.U32.AND P1, PT, R0.reuse, R11, PT ;  /* 0x0000000b0000720c */ /* 0x040fe20003f24070 */
[----:B------:R-:W-:Y:S01]  /*0f70*/  @!P2 IMAD.MOV R23, RZ, RZ, -R23 ;  /* 0x000000ffff17a224 */ /* 0x000fe200078e0a17 */
[C---:B------:R-:W-:Y:S01]  /*0f80*/  ISETP.GT.U32.AND P2, PT, R0.reuse, R10, PT ;  /* 0x0000000a0000720c */ /* 0x040fe20003f44070 */
[----:B------:R-:W-:Y:S01]  /*0f90*/  @!P0 IMAD.IADD R13, R13, 0x1, -R0 ;  /* 0x000000010d0d8824 */ /* 0x000fe200078e0a00 */
[----:B------:R-:W-:Y:S01]  /*0fa0*/  ISETP.GT.U32.AND P0, PT, R0, R6, PT ;  /* 0x000000060000720c */ /* 0x000fe20003f04070 */
[----:B------:R-:W-:Y:S01]  /*0fb0*/  @!P5 IMAD.MOV R24, RZ, RZ, -R24 ;  /* 0x000000ffff18d224 */ /* 0x000fe200078e0a18 */
[C---:B------:R-:W-:Y:S01]  /*0fc0*/  SEL R2, R21.reuse, R4, !P6 ;  /* 0x0000000415027207 */ /* 0x040fe20007000000 */
[----:B0-----:R-:W-:Y:S01]  /*0fd0*/  VIADD R25, R164, 0xffffffff ;  /* 0xffffffffa4197836 */ /* 0x001fe20000000000 */
[C---:B------:R-:W-:Y:S01]  /*0fe0*/  SEL R4, R21.reuse, R22, !P6 ;  /* 0x0000001615047207 */ /* 0x040fe20007000000 */
[----:B------:R-:W-:Y:S01]  /*0ff0*/  IMAD R8, R0, R26, R31 ;  /* 0x0000001a00087224 */ /* 0x000fe200078e021f */
[C---:B------:R-:W-:Y:S01]  /*1000*/  SEL R22, R21.reuse, R23, !P6 ;  /* 0x0000001715167207 */ /* 0x040fe20007000000 */
[-C--:B------:R-:W-:Y:S01]  /*1010*/  IMAD R2, R2, R165.reuse, RZ ;  /* 0x000000a502027224 */ /* 0x080fe200078e02ff */
[----:B------:R-:W-:Y:S01]  /*1020*/  SEL R24, R21, R24, !P6 ;  /* 0x0000001815187207 */ /* 0x000fe20007000000 */
[----:B------:R-:W-:Y:S01]  /*1030*/  VIADD R21, R164, 0xfffffff7 ;  /* 0xfffffff7a4157836 */ /* 0x000fe20000000000 */
[----:B------:R-:W-:Y:S01]  /*1040*/  ISETP.GT.U32.AND P4, PT, R0, R12, PT ;  /* 0x0000000c0000720c */ /* 0x000fe20003f84070 */
[-C--:B------:R-:W-:Y:S01]  /*1050*/  IMAD R4, R4, R165.reuse, RZ ;  /* 0x000000a504047224 */ /* 0x080fe200078e02ff */
[----:B------:R-:W-:Y:S01]  /*1060*/  ISETP.GE.U32.AND P5, PT, R25, 0x7fffffe0, PT ;  /* 0x7fffffe01900780c */ /* 0x000fe20003fa6070 */
[--C-:B------:R-:W-:Y:S01]  /*1070*/  @!P2 IMAD.IADD R10, R10, 0x1, -R0.reuse ;  /* 0x000000010a0aa824 */ /* 0x100fe200078e0a00 */
[----:B------:R-:W-:Y:S01]  /*1080*/  ISETP.GE.U32.AND P6, PT, R21, 0x7fffffd8, PT ;  /* 0x7fffffd81500780c */ /* 0x000fe20003fc6070 */
[-C--:B------:R-:W-:Y:S01]  /*1090*/  IMAD R21, R22, R165.reuse, RZ ;  /* 0x000000a516157224 */ /* 0x080fe200078e02ff */
[----:B---3--:R-:W-:Y:S01]  /*10a0*/  LEA R162, P2, R2, UR12, 0x1 ;  /* 0x0000000c02a27c11 */ /* 0x008fe2000f8408ff */
[--C-:B------:R-:W-:Y:S01]  /*10b0*/  @!P0 IMAD.IADD R6, R6, 0x1, -R0.reuse ;  /* 0x0000000106068824 */ /* 0x100fe200078e0a00 */
[----:B------:R-:W-:Y:S01]  /*10c0*/  LEA R160, P0, R4, UR12, 0x1 ;  /* 0x0000000c04a07c11 */ /* 0x000fe2000f8008ff */
[----:B------:R-:W-:Y:S01]  /*10d0*/  IMAD R165, R24, R165, RZ ;  /* 0x000000a518a57224 */ /* 0x000fe200078e02ff */
[----:B------:R-:W-:Y:S01]  /*10e0*/  LEA.HI.X.SX32 R163, R2, UR13, 0x1, P2 ;  /* 0x0000000d02a37c11 */ /* 0x000fe200090f0eff */
[----:B------:R-:W-:Y:S01]  /*10f0*/  VIADD R2, R164, 0xffffffef ;  /* 0xffffffefa4027836 */ /* 0x000fe20000000000 */
[----:B------:R-:W-:Y:S01]  /*1100*/  LEA.HI.X.SX32 R161, R4, UR13, 0x1, P0 ;  /* 0x0000000d04a17c11 */ /* 0x000fe200080f0eff */
[C---:B------:R-:W-:Y:S01]  /*1110*/  VIADD R23, R164.reuse, 0xffffffed ;  /* 0xffffffeda4177836 */ /* 0x040fe20000000000 */
[----:B------:R-:W-:Y:S01]  /*1120*/  LEA R156, P0, R165, UR12, 0x1 ;  /* 0x0000000ca59c7c11 */ /* 0x000fe2000f8008ff */
[C---:B------:R-:W-:Y:S01]  /*1130*/  VIADD R25, R164.reuse, 0xffffffec ;  /* 0xffffffeca4197836 */ /* 0x040fe20000000000 */
[----:B------:R-:W-:Y:S01]  /*1140*/  LEA R158, P2, R21, UR12, 0x1 ;  /* 0x0000000c159e7c11 */ /* 0x000fe2000f8408ff */
[----:B------:R-:W-:Y:S01]  /*1150*/  VIADD R22, R164, 0xffffffee ;  /* 0xffffffeea4167836 */ /* 0x000fe20000000000 */
[----:B------:R-:W-:Y:S01]  /*1160*/  LEA.HI.X.SX32 R157, R165, UR13, 0x1, P0 ;  /* 0x0000000da59d7c11 */ /* 0x000fe200080f0eff */
[--C-:B------:R-:W-:Y:S01]  /*1170*/  @!P1 IMAD.IADD R11, R11, 0x1, -R0.reuse ;  /* 0x000000010b0b9824 */ /* 0x100fe200078e0a00 */
[----:B------:R-:W-:Y:S01]  /*1180*/  ISETP.GE.U32.AND P0, PT, R2, 0x7fffffd0, PT ;  /* 0x7fffffd00200780c */ /* 0x000fe20003f06070 */
[----:B------:R-:W-:Y:S01]  /*1190*/  @!P4 IMAD.IADD R12, R12, 0x1, -R0 ;  /* 0x000000010c0cc824 */ /* 0x000fe200078e0a00 */
[----:B------:R-:W-:Y:S01]  /*11a0*/  ISETP.GE.U32.AND P1, PT, R23, 0x7fffffce, PT ;  /* 0x7fffffce1700780c */ /* 0x000fe20003f26070 */
[C---:B------:R-:W-:Y:S01]  /*11b0*/  VIADD R2, R164.reuse, 0xffffffe9 ;  /* 0xffffffe9a4027836 */ /* 0x040fe20000000000 */
[----:B------:R-:W-:Y:S01]  /*11c0*/  ISETP.GE.U32.AND P4, PT, R25, 0x7fffffcd, PT ;  /* 0x7fffffcd1900780c */ /* 0x000fe20003f86070 */
[C---:B------:R-:W-:Y:S01]  /*11d0*/  VIADD R4, R164.reuse, 0xffffffe8 ;  /* 0xffffffe8a4047836 */ /* 0x040fe20000000000 */
[----:B------:R-:W-:Y:S01]  /*11e0*/  LEA.HI.X.SX32 R159, R21, UR13, 0x1, P2 ;  /* 0x0000000d159f7c11 */ /* 0x000fe200090f0eff */
[----:B------:R-:W-:Y:S01]  /*11f0*/  VIADD R23, R164, 0xffffffea ;  /* 0xffffffeaa4177836 */ /* 0x000fe20000000000 */
[----:B------:R-:W-:Y:S01]  /*1200*/  ISETP.GE.U32.AND P2, PT, R22, 0x7fffffcf, PT ;  /* 0x7fffffcf1600780c */ /* 0x000fe20003f46070 */
[C---:B-1----:R-:W-:Y:S01]  /*1210*/  VIADD R28, R164.reuse, 0xffffffe6 ;  /* 0xffffffe6a41c7836 */ /* 0x042fe20000000000 */
[----:B------:R-:W-:Y:S01]  /*1220*/  SEL R22, RZ, 0x1fffe, P1 ;  /* 0x0001fffeff167807 */ /* 0x000fe20000800000 */
[----:B------:R-:W-:Y:S01]  /*1230*/  IMAD.MOV R9, RZ, RZ, -R9 ;  /* 0x000000ffff097224 */ /* 0x000fe200078e0a09 */
[----:B------:R-:W-:Y:S01]  /*1240*/  SEL R21, RZ, 0x1, P4 ;  /* 0x00000001ff157807 */ /* 0x000fe20002000000 */
[----:B------:R-:W-:Y:S01]  /*1250*/  VIADD R27, R164, 0xffffffe7 ;  /* 0xffffffe7a41b7836 */ /* 0x000fe20000000000 */
[----:B------:R-:W-:Y:S01]  /*1260*/  ISETP.GE.U32.AND P1, PT, R2, 0x7fffffca, PT ;  /* 0x7fffffca0200780c */ /* 0x000fe20003f26070 */
[----:B------:R-:W-:Y:S01]  /*1270*/  VIADD R2, R164, 0xffffffeb ;  /* 0xffffffeba4027836 */ /* 0x000fe20000000000 */
[----:B------:R-:W-:Y:S01]  /*1280*/  ISETP.GE.U32.AND P4, PT, R4, 0x7fffffc9, PT ;  /* 0x7fffffc90400780c */ /* 0x000fe20003f86070 */
[----:B------:R-:W-:Y:S01]  /*1290*/  IMAD R9, R0, R9, R29 ;  /* 0x0000000900097224 */ /* 0x000fe200078e021d */
[----:B------:R-:W-:Y:S01]  /*12a0*/  SEL R4, RZ, 0x4, P2 ;  /* 0x00000004ff047807 */ /* 0x000fe20001000000 */
[C---:B------:R-:W-:Y:S01]  /*12b0*/  VIADD R31, R164.reuse, 0xffffffe3 ;  /* 0xffffffe3a41f7836 */ /* 0x040fe20000000000 */
[----:B------:R-:W-:Y:S01]  /*12c0*/  ISETP.GE.U32.AND P2, PT, R23, 0x7fffffcb, PT ;  /* 0x7fffffcb1700780c */ /* 0x000fe20003f46070 */
[C---:B------:R-:W-:Y:S01]  /*12d0*/  VIADD R23, R164.reuse, 0xffffffe4 ;  /* 0xffffffe4a4177836 */ /* 0x040fe20000000000 */
[----:B------:R-:W-:Y:S01]  /*12e0*/  SEL R25, RZ, 0x1, P4 ;  /* 0x00000001ff197807 */ /* 0x000fe20002000000 */
[----:B------:R-:W-:Y:S01]  /*12f0*/  VIADD R32, R164, 0xfffffff6 ;  /* 0xfffffff6a4207836 */ /* 0x000fe20000000000 */
[----:B------:R-:W-:Y:S01]  /*1300*/  ISETP.GE.U32.AND P4, PT, R2, 0x7fffffcc, PT ;  /* 0x7fffffcc0200780c */ /* 0x000fe20003f86070 */
[----:B------:R-:W-:Y:S01]  /*1310*/  VIADD R2, R164, 0xffffffe5 ;  /* 0xffffffe5a4027836 */ /* 0x000fe20000000000 */
[----:B------:R-:W-:Y:S01]  /*1320*/  SEL R26, RZ, 0x1fffe, P1 ;  /* 0x0001fffeff1a7807 */ /* 0x000fe20000800000 */
[----:B------:R-:W-:Y:S01]  /*1330*/  IMAD R7, R0, R7, R33 ;  /* 0x0000000700077224 */ /* 0x000fe200078e0221 */
[----:B------:R-:W-:Y:S01]  /*1340*/  ISETP.GE.U32.AND P1, PT, R23, 0x7fffffc5, PT ;  /* 0x7fffffc51700780c */ /* 0x000fe20003f26070 */
[----:B------:R-:W-:Y:S01]  /*1350*/  VIADD R34, R164, 0xfffffffe ;  /* 0xfffffffea4227836 */ /* 0x000fe20000000000 */
[----:B------:R-:W-:Y:S01]  /*1360*/  SEL R23, RZ, 0x4, P2 ;  /* 0x00000004ff177807 */ /* 0x000fe20001000000 */
[----:B------:R-:W-:Y:S01]  /*1370*/  IMAD.IADD R25, R25, 0x1, R26 ;  /* 0x0000000119197824 */ /* 0x000fe200078e021a */
[----:B------:R-:W-:Y:S01]  /*1380*/  ISETP.GE.U32.AND P2, PT, R2, 0x7fffffc6, PT ;  /* 0x7fffffc60200780c */ /* 0x000fe20003f46070 */
[----:B------:R-:W-:Y:S01]  /*1390*/  VIADD R2, R164, 0xffffffe1 ;  /* 0xffffffe1a4027836 */ /* 0x000fe20000000000 */
[----:B------:R-:W-:Y:S01]  /*13a0*/  SEL R24, RZ, 0x7fff8, P4 ;  /* 0x0007fff8ff187807 */ /* 0x000fe20002000000 */
[----:B------:R-:W-:Y:S01]  /*13b0*/  IMAD.IADD R22, R21, 0x1, R22 ;  /* 0x0000000115167824 */ /* 0x000fe200078e0216 */
[----:B------:R-:W-:Y:S01]  /*13c0*/  ISETP.GE.U32.AND P4, PT, R28, 0x7fffffc7, PT ;  /* 0x7fffffc71c00780c */ /* 0x000fe20003f86070 */
[----:B------:R-:W-:Y:S01]  /*13d0*/  VIADD R28, R164, 0xffffffe2 ;  /* 0xffffffe2a41c7836 */ /* 0x000fe20000000000 */
[----:B------:R-:W-:-:S02]  /*13e0*/  SEL R30, RZ, 0x1fffe, P2 ;  /* 0x0001fffeff1e7807 */ /* 0x000fc40001000000 */
[----:B------:R-:W-:Y:S02]  /*13f0*/  SEL R29, RZ, 0x1, P1 ;  /* 0x00000001ff1d7807 */ /* 0x000fe40000800000 */
[----:B------:R-:W-:Y:S01]  /*1400*/  ISETP.GE.U32.AND P2, PT, R2, 0x7fffffc2, PT ;  /* 0x7fffffc20200780c */ /* 0x000fe20003f46070 */
[----:B------:R-:W-:Y:S01]  /*1410*/  VIADD R2, R164, 0xffffffe0 ;  /* 0xffffffe0a4027836 */ /* 0x000fe20000000000 */
[----:B------:R-:W-:Y:S01]  /*1420*/  ISETP.GE.U32.AND P1, PT, R27, 0x7fffffc8, PT ;  /* 0x7fffffc81b00780c */ /* 0x000fe20003f26070 */
[----:B------:R-:W-:Y:S01]  /*1430*/  IMAD.IADD R29, R29, 0x1, R30 ;  /* 0x000000011d1d7824 */ /* 0x000fe200078e021e */
[----:B------:R-:W-:Y:S02]  /*1440*/  SEL R27, RZ, 0x4, P4 ;  /* 0x00000004ff1b7807 */ /* 0x000fe40002000000 */
[----:B------:R-:W-:Y:S02]  /*1450*/  ISETP.GE.U32.AND P4, PT, R28, 0x7fffffc3, PT ;  /* 0x7fffffc31c00780c */ /* 0x000fe40003f86070 */
[----:B------:R-:W-:-:S02]  /*1460*/  SEL R28, RZ, 0x7fff8, P1 ;  /* 0x0007fff8ff1c7807 */ /* 0x000fc40000800000 */
[----:B------:R-:W-:Y:S02]  /*1470*/  ISETP.GE.U32.AND P1, PT, R2, 0x7fffffc1, PT ;  /* 0x7fffffc10200780c */ /* 0x000fe40003f26070 */
[----:B------:R-:W-:Y:S02]  /*1480*/  SEL R33, RZ, 0x1fffe, P2 ;  /* 0x0001fffeff217807 */ /* 0x000fe40001000000 */
[----:B------:R-:W-:Y:S02]  /*1490*/  ISETP.GE.U32.AND P2, PT, R31, 0x7fffffc4, PT ;  /* 0x7fffffc41f00780c */ /* 0x000fe40003f46070 */
[----:B------:R-:W-:Y:S02]  /*14a0*/  SEL R31, RZ, 0x4, P4 ;  /* 0x00000004ff1f7807 */ /* 0x000fe40002000000 */
[----:B------:R-:W-:Y:S02]  /*14b0*/  ISETP.GE.U32.AND P4, PT, R32, 0x7fffffd7, PT ;  /* 0x7fffffd72000780c */ /* 0x000fe40003f86070 */
[----:B------:R-:W-:-:S02]  /*14c0*/  SEL R32, RZ, 0x1, P1 ;  /* 0x00000001ff207807 */ /* 0x000fc40000800000 */
[----:B------:R-:W-:Y:S02]  /*14d0*/  LOP3.LUT R25, R25, 0x3, RZ, 0xc0, !PT ;  /* 0x0000000319197812 */ /* 0x000fe400078ec0ff */
[----:B------:R-:W-:Y:S01]  /*14e0*/  SEL R26, RZ, 0x7fff8, P2 ;  /* 0x0007fff8ff1a7807 */ /* 0x000fe20001000000 */
[----:B------:R-:W-:Y:S01]  /*14f0*/  IMAD.IADD R32, R32, 0x1, R33 ;  /* 0x0000000120207824 */ /* 0x000fe200078e0221 */
[----:B------:R-:W-:Y:S02]  /*1500*/  LOP3.LUT R29, R29, 0x3, RZ, 0xc0, !PT ;  /* 0x000000031d1d7812 */ /* 0x000fe400078ec0ff */
[----:B------:R-:W-:Y:S01]  /*1510*/  IADD3 R23, PT, PT, R25, R24, R23 ;  /* 0x0000001819177210 */ /* 0x000fe20007ffe017 */
[----:B------:R-:W-:Y:S01]  /*1520*/  VIADD R25, R164, 0xfffffffd ;  /* 0xfffffffda4197836 */ /* 0x000fe20000000000 */
[----:B------:R-:W-:Y:S02]  /*1530*/  LOP3.LUT R32, R32, 0x3, RZ, 0xc0, !PT ;  /* 0x0000000320207812 */ /* 0x000fe400078ec0ff */
[----:B------:R-:W-:-:S02]  /*1540*/  ISETP.GE.U32.AND P2, PT, R34, 0x7fffffdf, PT ;  /* 0x7fffffdf2200780c */ /* 0x000fc40003f46070 */
[----:B------:R-:W-:Y:S02]  /*1550*/  IADD3 R27, PT, PT, R29, R28, R27 ;  /* 0x0000001c1d1b7210 */ /* 0x000fe40007ffe01b */
[----:B------:R-:W-:Y:S02]  /*1560*/  IADD3 R26, PT, PT, R32, R26, R31 ;  /* 0x0000001a201a7210 */ /* 0x000fe40007ffe01f */
[----:B------:R-:W-:Y:S01]  /*1570*/  SEL R21, RZ, 0x7fff8, P0 ;  /* 0x0007fff8ff157807 */ /* 0x000fe20000000000 */
[----:B------:R-:W-:Y:S06]  /*1580*/  BRA.U UP0, `(.L_x_5) ;  /* 0x0000000100187547 */ /* 0x000fec000b800000 */
[----:B------:R-:W-:Y:S01]  /*1590*/  ELECT P0, URZ, PT ;  /* 0x0000000000ff782f */ /* 0x000fe20003800000 */
[----:B------:R-:W-:Y:S01]  /*15a0*/  IMAD.MOV.U32 R24, RZ, RZ, 0x1 ;  /* 0x00000001ff187424 */ /* 0x000fe200078e00ff */
[----:B------:R-:W-:Y:S01]  /*15b0*/  UMOV UR5, 0x40 ;  /* 0x0000004000057882 */ /* 0x000fe20000000000 */
[----:B------:R-:W-:Y:S01]  /*15c0*/  UVIRTCOUNT.DEALLOC.SMPOOL 0x80 ;  /* 0x000000800000784c */ /* 0x000fe20000000000 */
[----:B------:R-:W-:-:S09]  /*15d0*/  ULEA UR5, UR4, UR5, 0x18 ;  /* 0x0000000504057291 */ /* 0x000fd2000f8ec0ff */
[----:B------:R0:W-:Y:S03]  /*15e0*/  @P0 STS.U8 [UR5], R24 ;  /* 0x00000018ff000988 */ /* 0x0001e60008000005 */
.L_x_5:
[----:B------:R-:W-:Y:S01]  /*15f0*/  UIADD3 UR10, UPT, UPT, UR8, UR10, URZ ;  /* 0x0000000a080a7290 */ /* 0x000fe2000fffe0ff */
[----:B------:R-:W1:Y:S01]  /*1600*/  LDC.64 R72, c[0x0][0x3a8] ;  /* 0x0000ea00ff487b82 */ /* 0x000e620000000a00 */
[----:B------:R-:W-:Y:S01]  /*1610*/  VOTEU.ALL UP1, P3 ;  /* 0x0000000000ff7886 */ /* 0x000fe20001820000 */
[----:B------:R-:W-:Y:S01]  /*1620*/  UMOV UR4, 0x1 ;  /* 0x0000000100047882 */ /* 0x000fe20000000000 */
[----:B------:R-:W-:Y:S01]  /*1630*/  UIADD3 UR11, UPT, UPT, UR9, 0x11000, URZ ;  /* 0x00011000090b7890 */ /* 0x000fe2000fffe0ff */
[----:B------:R-:W-:Y:S01]  /*1640*/  LOP3.LUT R22, R22, 0x3, RZ, 0xc0, !PT ;  /* 0x0000000316167812 */ /* 0x000fe200078ec0ff */
[----:B------:R-:W-:Y:S01]  /*1650*/  VOTEU.ALL UP2, P3 ;  /* 0x0000000000ff7886 */ /* 0x000fe20001840000 */
[----:B------:R-:W-:-:S04]  /*1660*/  @!UP1 UIADD3 UR6, UPT, UPT, -UR4, 0x100000, URZ ;  /* 0x0010000004069890 */ /* 0x000fc8000fffe1ff */
[----:B------:R-:W-:Y:S02]  /*1670*/  @!UP1 USHF.L.U32 UR7, UR6, 0xb, URZ ;  /* 0x0000000b06079899 */ /* 0x000fe400080006ff */
[----:B------:R-:W-:Y:S01]  /*1680*/  @!UP1 USHF.L.U32 UR6, UR6, 0x1, URZ ;  /* 0x0000000106069899 */ /* 0x000fe200080006ff */
[----:B------:R-:W-:Y:S01]  /*1690*/  IMAD.SHL.U32 R23, R23, 0x100, RZ ;  /* 0x0000010017177824 */ /* 0x000fe200078e00ff */
[----:B------:R-:W-:Y:S01]  /*16a0*/  STTM.x128 tmem[UR10], RZ ;  /* 0x000000ff000079ed */ /* 0x000fe200083c000a */
[----:B------:R-:W2:Y:S02]  /*16b0*/  FENCE.VIEW.ASYNC.T ;  /* 0x00000000000073c6 */ /* 0x000ea40000000200 */
[----:B--2---:R-:W-:Y:S01]  /*16c0*/  BAR.SYNC.DEFER_BLOCKING 0x0 ;  /* 0x0000000000007b1d */ /* 0x004fe20000010000 */
[----:B------:R-:W-:Y:S02]  /*16d0*/  LOP3.LUT R26, R26, 0xf, RZ, 0xc0, !PT ;  /* 0x0000000f1a1a7812 */ /* 0x000fe400078ec0ff */
[----:B------:R-:W-:-:S02]  /*16e0*/  IADD3 R4, PT, PT, R22, R21, R4 ;  /* 0x0000001516047210 */ /* 0x000fc40007ffe004 */
[----:B------:R-:W-:Y:S01]  /*16f0*/  LOP3.LUT R21, R23, 0xf00, RZ, 0xe2, !PT ;  /* 0x00000f0017157812 */ /* 0x000fe200078ee2ff */
[----:B------:R-:W-:Y:S01]  /*1700*/  IMAD R26, R27, 0x10, R26 ;  /* 0x000000101b1a7824 */ /* 0x000fe200078e021a */
[----:B------:R-:W-:Y:S01]  /*1710*/  ISETP.GE.U32.AND P0, PT, R25, 0x7fffffde, PT ;  /* 0x7fffffde1900780c */ /* 0x000fe20003f06070 */
[----:B------:R-:W-:Y:S01]  /*1720*/  STL [R1+0x330], R2 ;  /* 0x0003300201007387 */ /* 0x000fe20000100800 */
[----:B------:R-:W-:Y:S01]  /*1730*/  PRMT R25, RZ, 0x7610, R25 ;  /* 0x00007610ff197816 */ /* 0x000fe20000000019 */
[----:B------:R-:W-:Y:S01]  /*1740*/  IMAD R4, R4, 0x1000, R21 ;  /* 0x0000100004047824 */ /* 0x000fe200078e0215 */
[----:B------:R-:W-:Y:S02]  /*1750*/  LOP3.LUT R21, R26, 0xff, RZ, 0xc0, !PT ;  /* 0x000000ff1a157812 */ /* 0x000fe400078ec0ff */
[----:B0-----:R-:W-:Y:S01]  /*1760*/  PRMT R24, RZ, 0x7610, R24 ;  /* 0x00007610ff187816 */ /* 0x001fe20000000018 */
[----:B-1----:R-:W-:Y:S01]  /*1770*/  IMAD.MOV.U32 R37, RZ, RZ, R72 ;  /* 0x000000ffff257224 */ /* 0x002fe200078e0048 */
[----:B------:R-:W-:Y:S01]  /*1780*/  PRMT R23, RZ, 0x7610, R23 ;  /* 0x00007610ff177816 */ /* 0x000fe20000000017 */
[----:B------:R-:W-:Y:S01]  /*1790*/  IMAD.IADD R4, R4, 0x1, R21 ;  /* 0x0000000104047824 */ /* 0x000fe200078e0215 */
[----:B------:R-:W-:Y:S01]  /*17a0*/  PRMT R22, RZ, 0x7610, R22 ;  /* 0x00007610ff167816 */ /* 0x000fe20000000016 */
[----:B------:R-:W0:Y:S02]  /*17b0*/  FENCE.VIEW.ASYNC.S ;  /* 0x00000000000073c6 */ /* 0x000e240000000000 */
[----:B0-----:R-:W0:Y:S02]  /*17c0*/  @!UP2 SYNCS.EXCH.64 URZ, [UR11], UR6 ;  /* 0x000000060bffa5b2 */ /* 0x001e240008000100 */
[----:B0-----:R-:W-:Y:S01]  /*17d0*/  BAR.SYNC.DEFER_BLOCKING 0x0 ;  /* 0x0000000000007b1d */ /* 0x001fe20000010000 */
[C---:B------:R-:W-:Y:S01]  /*17e0*/  IMAD.SHL.U32 R27, R37.reuse, 0x8, RZ ;  /* 0x00000008251b7824 */ /* 0x040fe200078e00ff */
[----:B------:R-:W-:Y:S01]  /*17f0*/  LOP3.LUT R4, R4, 0xffff, RZ, 0xc0, !PT ;  /* 0x0000ffff04047812 */ /* 0x000fe200078ec0ff */
[----:B------:R-:W-:-:S02]  /*1800*/  IMAD.SHL.U32 R149, R37, 0x10, RZ ;  /* 0x0000001025957824 */ /* 0x000fc400078e00ff */
[C---:B------:R-:W-:Y:S01]  /*1810*/  IMAD.WIDE R80, R27.reuse, 0x2, R162 ;  /* 0x000000021b507825 */ /* 0x040fe200078e02a2 */
[----:B------:R-:W-:Y:S01]  /*1820*/  SHF.R.U32.HI R21, RZ, 0xf, R4 ;  /* 0x0000000fff157819 */ /* 0x000fe20000011604 */
[----:B------:R0:W-:Y:S02]  /*1830*/  STL.64 [R1+0x1c0], R72 ;  /* 0x0001c04801007387 */ /* 0x0001e40000100a00 */
[----:B------:R-:W-:-:S04]  /*1840*/  IMAD.WIDE R78, R27, 0x2, R160 ;  /* 0x000000021b4e7825 */ /* 0x000fc800078e02a0 */
[----:B------:R-:W-:Y:S01]  /*1850*/  IMAD.WIDE R76, R27, 0x2, R158 ;  /* 0x000000021b4c7825 */ /* 0x000fe200078e029e */
[----:B------:R-:W-:Y:S03]  /*1860*/  STL.64 [R1+0xd8], R80 ;  /* 0x0000d85001007387 */ /* 0x000fe60000100a00 */
[----:B------:R-:W-:Y:S01]  /*1870*/  IMAD.WIDE R154, R149, 0x2, R162 ;  /* 0x00000002959a7825 */ /* 0x000fe200078e02a2 */
[----:B------:R-:W-:Y:S03]  /*1880*/  STL.64 [R1+0xd0], R78 ;  /* 0x0000d04e01007387 */ /* 0x000fe60000100a00 */
[----:B0-----:R-:W-:Y:S01]  /*1890*/  IMAD.WIDE R72, R27, 0x2, R156 ;  /* 0x000000021b487825 */ /* 0x001fe200078e029c */
[----:B------:R-:W2:Y:S04]  /*18a0*/  @!P5 LDG.E.U16 R25, desc[UR22][R162.64] ;  /* 0x00000016a219d981 */ /* 0x000ea8000c1e1500 */
[----:B------:R-:W3:Y:S04]  /*18b0*/  @!P5 LDG.E.U16 R24, desc[UR22][R160.64] ;  /* 0x00000016a018d981 */ /* 0x000ee8000c1e1500 */
[----:B------:R-:W4:Y:S04]  /*18c0*/  @!P5 LDG.E.U16 R23, desc[UR22][R158.64] ;  /* 0x000000169e17d981 */ /* 0x000f28000c1e1500 */
[----:B------:R-:W2:Y:S01]  /*18d0*/  @!P5 LDG.E.U16 R22, desc[UR22][R156.64] ;  /* 0x000000169c16d981 */ /* 0x000ea2000c1e1500 */
[----:B------:R-:W-:Y:S01]  /*18e0*/  LOP3.LUT P5, RZ, R21, 0x1, RZ, 0xc0, !PT ;  /* 0x0000000115ff7812 */ /* 0x000fe200078ac0ff */
[----:B------:R-:W-:Y:S01]  /*18f0*/  IMAD.WIDE R152, R149, 0x2, R160 ;  /* 0x0000000295987825 */ /* 0x000fe200078e02a0 */
[----:B------:R-:W-:Y:S01]  /*1900*/  PRMT R30, RZ, 0x7610, R30 ;  /* 0x00007610ff1e7816 */ /* 0x000fe2000000001e */
[----:B------:R-:W-:Y:S01]  /*1910*/  STL.64 [R1+0xc8], R76 ;  /* 0x0000c84c01007387 */ /* 0x000fe20000100a00 */
[----:B------:R-:W-:-:S02]  /*1920*/  PRMT R21, RZ, 0x7610, R21 ;  /* 0x00007610ff157816 */ /* 0x000fc40000000015 */
[----:B------:R-:W-:Y:S01]  /*1930*/  PRMT R36, RZ, 0x7610, R36 ;  /* 0x00007610ff247816 */ /* 0x000fe20000000024 */
[----:B------:R-:W-:Y:S01]  /*1940*/  STL.64 [R1+0xc0], R72 ;  /* 0x0000c04801007387 */ /* 0x000fe20000100a00 */
[C---:B------:R-:W-:Y:S01]  /*1950*/  IMAD.WIDE R150, R149.reuse, 0x2, R158 ;  /* 0x0000000295967825 */ /* 0x040fe200078e029e */
[----:B------:R-:W-:Y:S02]  /*1960*/  PRMT R35, RZ, 0x7610, R35 ;  /* 0x00007610ff237816 */ /* 0x000fe40000000023 */
[----:B------:R-:W-:Y:S01]  /*1970*/  STL [R1+0x338], R154 ;  /* 0x0003389a01007387 */ /* 0x000fe20000100800 */
[----:B------:R-:W-:Y:S01]  /*1980*/  IMAD.WIDE R148, R149, 0x2, R156 ;  /* 0x0000000295947825 */ /* 0x000fe200078e029c */
[----:B------:R-:W-:Y:S02]  /*1990*/  PRMT R34, RZ, 0x7610, R34 ;  /* 0x00007610ff227816 */ /* 0x000fe40000000022 */
[----:B------:R-:W-:Y:S01]  /*19a0*/  STL [R1+0x340], R154 ;  /* 0x0003409a01007387 */ /* 0x000fe20000100800 */
[----:B------:R-:W-:-:S03]  /*19b0*/  SHF.R.U32.HI R26, RZ, 0x7, R4 ;  /* 0x00000007ff1a7819 */ /* 0x000fc60000011604 */
[----:B------:R-:W-:Y:S04]  /*19c0*/  STL [R1+0x334], R155 ;  /* 0x0003349b01007387 */ /* 0x000fe80000100800 */
[----:B------:R-:W-:Y:S04]  /*19d0*/  STL [R1+0x344], R155 ;  /* 0x0003449b01007387 */ /* 0x000fe80000100800 */
[----:B------:R-:W-:Y:S04]  /*19e0*/  STL [R1+0x348], R152 ;  /* 0x0003489801007387 */ /* 0x000fe80000100800 */
[----:B------:R-:W-:Y:S04]  /*19f0*/  STL [R1+0x33c], R153 ;  /* 0x00033c9901007387 */ /* 0x000fe80000100800 */
[----:B------:R-:W-:Y:S04]  /*1a00*/  STL [R1+0x34c], R153 ;  /* 0x00034c9901007387 */ /* 0x000fe80000100800 */
[----:B------:R-:W-:Y:S04]  /*1a10*/  STL [R1+0x354], R150 ;  /* 0x0003549601007387 */ /* 0x000fe80000100800 */
[----:B------:R-:W-:Y:S04]  /*1a20*/  STL [R1+0x350], R151 ;  /* 0x0003509701007387 */ /* 0x000fe80000100800 */
[----:B------:R-:W2:Y:S04]  /*1a30*/  @P5 LDG.E.U16 R30, desc[UR22][R148.64] ;  /* 0x00000016941e5981 */ /* 0x000ea8000c1e1500 */
[----:B------:R0:W-:Y:S01]  /*1a40*/  STL [R1+0x35c], R148 ;  /* 0x00035c9401007387 */ /* 0x0001e20000100800 */
[----:B------:R-:W-:-:S02]  /*1a50*/  PRMT R33, RZ, 0x7610, R33 ;  /* 0x00007610ff217816 */ /* 0x000fc40000000021 */
[----:B------:R-:W-:Y:S01]  /*1a60*/  PRMT R32, RZ, 0x7610, R32 ;  /* 0x00007610ff207816 */ /* 0x000fe20000000020 */
[----:B------:R1:W2:Y:S01]  /*1a70*/  @!P6 LDG.E.U16 R21, desc[UR22][R80.64] ;  /* 0x000000165015e981 */ /* 0x0002a2000c1e1500 */
[----:B------:R-:W-:-:S03]  /*1a80*/  PRMT R31, RZ, 0x7610, R31 ;  /* 0x00007610ff1f7816 */ /* 0x000fc6000000001f */
[----:B------:R1:W2:Y:S04]  /*1a90*/  @!P6 LDG.E.U16 R36, desc[UR22][R78.64] ;  /* 0x000000164e24e981 */ /* 0x0002a8000c1e1500 */
[----:B0-----:R-:W2:Y:S04]  /*1aa0*/  LDL R148, [R1+0x1c0] ;  /* 0x0001c00001947983 */ /* 0x001ea80000100800 */
[----:B------:R0:W3:Y:S04]  /*1ab0*/  @!P6 LDG.E.U16 R35, desc[UR22][R76.64] ;  /* 0x000000164c23e981 */ /* 0x0000e8000c1e1500 */
[----:B------:R0:W3:Y:S01]  /*1ac0*/  @!P6 LDG.E.U16 R34, desc[UR22][R72.64] ;  /* 0x000000164822e981 */ /* 0x0000e2000c1e1500 */
[----:B------:R-:W-:Y:S01]  /*1ad0*/  LOP3.LUT P6, RZ, R26, 0x1, RZ, 0xc0, !PT ;  /* 0x000000011aff7812 */ /* 0x000fe200078cc0ff */
[----:B------:R-:W-:-:S02]  /*1ae0*/  VIADD R26, R164, 0xfffffff5 ;  /* 0xfffffff5a41a7836 */ /* 0x000fc40000000000 */
[----:B------:R-:W3:Y:S01]  /*1af0*/  @P5 LDG.E.U16 R33, desc[UR22][R154.64] ;  /* 0x000000169a215981 */ /* 0x000ee2000c1e1500 */
[----:B------:R-:W-:-:S03]  /*1b00*/  PRMT R29, RZ, 0x7610, R29 ;  /* 0x00007610ff1d7816 */ /* 0x000fc6000000001d */
[----:B------:R-:W3:Y:S01]  /*1b10*/  @P5 LDG.E.U16 R32, desc[UR22][R152.64] ;  /* 0x0000001698205981 */ /* 0x000ee2000c1e1500 */
[----:B------:R-:W-:-:S03]  /*1b20*/  PRMT R28, RZ, 0x7610, R28 ;  /* 0x00007610ff1c7816 */ /* 0x000fc6000000001c */
[----:B------:R-:W3:Y:S01]  /*1b30*/  @P5 LDG.E.U16 R31, desc[UR22][R150.64] ;  /* 0x00000016961f5981 */ /* 0x000ee2000c1e1500 */
[----:B------:R-:W-:Y:S02]  /*1b40*/  ISETP.GE.U32.AND P5, PT, R26, 0x7fffffd6, PT ;  /* 0x7fffffd61a00780c */ /* 0x000fe40003fa6070 */
[----:B------:R-:W-:Y:S02]  /*1b50*/  PRMT R27, RZ, 0x7610, R27 ;  /* 0x00007610ff1b7816 */ /* 0x000fe4000000001b */
[----:B------:R-:W-:Y:S02]  /*1b60*/  PRMT R26, RZ, 0x7610, R26 ;  /* 0x00007610ff1a7816 */ /* 0x000fe4000000001a */
[----:B------:R-:W-:Y:S01]  /*1b70*/  SHF.R.U32.HI R37, RZ, 0xe, R4 ;  /* 0x0000000eff257819 */ /* 0x000fe20000011604 */
[----:B------:R-:W-:Y:S01]  /*1b80*/  STL [R1+0x358], R149 ;  /* 0x0003589501007387 */ /* 0x000fe20000100800 */
[----:B------:R-:W-:Y:S02]  /*1b90*/  PRMT R48, RZ, 0x7610, R48 ;  /* 0x00007610ff307816 */ /* 0x000fe40000000030 */
[----:B------:R-:W-:-:S02]  /*1ba0*/  PRMT R47, RZ, 0x7610, R47 ;  /* 0x00007610ff2f7816 */ /* 0x000fc4000000002f */
[----:B------:R-:W-:Y:S02]  /*1bb0*/  PRMT R46, RZ, 0x7610, R46 ;  /* 0x00007610ff2e7816 */ /* 0x000fe4000000002e */
[----:B------:R-:W-:Y:S02]  /*1bc0*/  PRMT R45, RZ, 0x7610, R45 ;  /* 0x00007610ff2d7816 */ /* 0x000fe4000000002d */
[----:B------:R-:W-:Y:S02]  /*1bd0*/  PRMT R44, RZ, 0x7610, R44 ;  /* 0x00007610ff2c7816 */ /* 0x000fe4000000002c */
[----:B------:R-:W-:Y:S02]  /*1be0*/  PRMT R43, RZ, 0x7610, R43 ;  /* 0x00007610ff2b7816 */ /* 0x000fe4000000002b */
[----:B------:R-:W-:Y:S02]  /*1bf0*/  PRMT R42, RZ, 0x7610, R42 ;  /* 0x00007610ff2a7816 */ /* 0x000fe4000000002a */
[----:B------:R-:W-:-:S02]  /*1c00*/  PRMT R41, RZ, 0x7610, R41 ;  /* 0x00007610ff297816 */ /* 0x000fc40000000029 */
[----:B------:R-:W-:Y:S02]  /*1c10*/  PRMT R40, RZ, 0x7610, R40 ;  /* 0x00007610ff287816 */ /* 0x000fe40000000028 */
[----:B------:R-:W-:Y:S02]  /*1c20*/  PRMT R39, RZ, 0x7610, R39 ;  /* 0x00007610ff277816 */ /* 0x000fe40000000027 */
[----:B------:R-:W-:Y:S01]  /*1c30*/  PRMT R38, RZ, 0x7610, R38 ;  /* 0x00007610ff267816 */ /* 0x000fe20000000026 */
[----:B------:R-:W-:Y:S01]  /*1c40*/  VIADD R49, R164, 0xfffffff4 ;  /* 0xfffffff4a4317836 */ /* 0x000fe20000000000 */
[----:B------:R-:W-:Y:S02]  /*1c50*/  PRMT R57, RZ, 0x7610, R57 ;  /* 0x00007610ff397816 */ /* 0x000fe40000000039 */
        /* <DEDUP_REMOVED lines=9> */
[----:B------:R-:W-:Y:S01]  /*1cf0*/  PRMT R68, RZ, 0x7610, R68 ;  /* 0x00007610ff447816 */ /* 0x000fe20000000044 */
[----:B--2---:R-:W-:-:S04]  /*1d00*/  IMAD R141, R148, 0x18, RZ ;  /* 0x00000018948d7824 */ /* 0x004fc800078e02ff */
[----:B------:R-:W-:-:S04]  /*1d10*/  IMAD.WIDE R146, R141, 0x2, R162 ;  /* 0x000000028d927825 */ /* 0x000fc800078e02a2 */
[C---:B------:R-:W-:Y:S01]  /*1d20*/  IMAD.WIDE R144, R141.reuse, 0x2, R160 ;  /* 0x000000028d907825 */ /* 0x040fe200078e02a0 */
[----:B------:R-:W2:Y:S03]  /*1d30*/  @P6 LDG.E.U16 R29, desc[UR22][R146.64] ;  /* 0x00000016921d6981 */ /* 0x000ea6000c1e1500 */
[C---:B------:R-:W-:Y:S01]  /*1d40*/  IMAD.WIDE R142, R141.reuse, 0x2, R158 ;  /* 0x000000028d8e7825 */ /* 0x040fe200078e029e */
[----:B------:R-:W2:Y:S03]  /*1d50*/  @P6 LDG.E.U16 R28, desc[UR22][R144.64] ;  /* 0x00000016901c6981 */ /* 0x000ea6000c1e1500 */
[----:B------:R-:W-:Y:S01]  /*1d60*/  IMAD.WIDE R140, R141, 0x2, R156 ;  /* 0x000000028d8c7825 */ /* 0x000fe200078e029c */
[----:B------:R-:W2:Y:S04]  /*1d70*/  @P6 LDG.E.U16 R27, desc[UR22][R142.64] ;  /* 0x000000168e1b6981 */ /* 0x000ea8000c1e1500 */
[----:B------:R-:W2:Y:S01]  /*1d80*/  @P6 LDG.E.U16 R26, desc[UR22][R140.64] ;  /* 0x000000168c1a6981 */ /* 0x000ea2000c1e1500 */
[----:B------:R-:W-:Y:S01]  /*1d90*/  LOP3.LUT P6, RZ, R37, 0x1, RZ, 0xc0, !PT ;  /* 0x0000000125ff7812 */ /* 0x000fe200078cc0ff */
[----:B------:R-:W-:-:S02]  /*1da0*/  IMAD R37, R148, 0x9, RZ ;  /* 0x0000000994257824 */ /* 0x000fc400078e02ff */
[----:B------:R-:W-:Y:S01]  /*1db0*/  STL [R1+0x364], R146 ;  /* 0x0003649201007387 */ /* 0x000fe20000100800 */
[----:B------:R-:W-:-:S03]  /*1dc0*/  IMAD R133, R148, 0x11, RZ ;  /* 0x0000001194857824 */ /* 0x000fc600078e02ff */
[----:B------:R-:W-:Y:S01]  /*1dd0*/  STL [R1+0x360], R147 ;  /* 0x0003609301007387 */ /* 0x000fe20000100800 */
[----:B-1----:R-:W-:-:S03]  /*1de0*/  IMAD.WIDE R80, R37, 0x2, R162 ;  /* 0x0000000225507825 */ /* 0x002fc600078e02a2 */
[----:B------:R-:W-:Y:S01]  /*1df0*/  STL [R1+0x36c], R144 ;  /* 0x00036c9001007387 */ /* 0x000fe20000100800 */
[----:B------:R-:W-:-:S03]  /*1e00*/  IMAD.WIDE R78, R37, 0x2, R160 ;  /* 0x00000002254e7825 */ /* 0x000fc600078e02a0 */
[----:B------:R-:W-:Y:S01]  /*1e10*/  STL [R1+0x368], R145 ;  /* 0x0003689101007387 */ /* 0x000fe20000100800 */
[----:B0-----:R-:W-:-:S03]  /*1e20*/  IMAD.WIDE R76, R37, 0x2, R158 ;  /* 0x00000002254c7825 */ /* 0x001fc600078e029e */
[----:B------:R-:W-:Y:S01]  /*1e30*/  STL [R1+0x374], R142 ;  /* 0x0003748e01007387 */ /* 0x000fe20000100800 */
[----:B------:R-:W-:Y:S01]  /*1e40*/  IMAD.WIDE R72, R37, 0x2, R156 ;  /* 0x0000000225487825 */ /* 0x000fe200078e029c */
[----:B------:R-:W-:Y:S02]  /*1e50*/  SHF.R.U32.HI R37, RZ, 0x6, R4 ;  /* 0x00000006ff257819 */ /* 0x000fe40000011604 */
[----:B------:R-:W-:Y:S01]  /*1e60*/  STL [R1+0x370], R143 ;  /* 0x0003708f01007387 */ /* 0x000fe20000100800 */
[----:B------:R-:W-:-:S03]  /*1e70*/  IMAD.WIDE R138, R133, 0x2, R162 ;  /* 0x00000002858a7825 */ /* 0x000fc600078e02a2 */
[----:B------:R-:W-:Y:S01]  /*1e80*/  STL [R1+0x37c], R140 ;  /* 0x00037c8c01007387 */ /* 0x000fe20000100800 */
[----:B------:R-:W-:-:S03]  /*1e90*/  IMAD.WIDE R136, R133, 0x2, R160 ;  /* 0x0000000285887825 */ /* 0x000fc600078e02a0 */
[----:B------:R-:W-:Y:S01]  /*1ea0*/  STL [R1+0x378], R141 ;  /* 0x0003788d01007387 */ /* 0x000fe20000100800 */
[----:B------:R-:W-:-:S03]  /*1eb0*/  IMAD.WIDE R134, R133, 0x2, R158 ;  /* 0x0000000285867825 */ /* 0x000fc600078e029e */
[----:B------:R0:W-:Y:S01]  /*1ec0*/  STL.64 [R1+0xb8], R80 ;  /* 0x0000b85001007387 */ /* 0x0001e20000100a00 */
[----:B------:R-:W-:-:S03]  /*1ed0*/  IMAD.WIDE R132, R133, 0x2, R156 ;  /* 0x0000000285847825 */ /* 0x000fc600078e029c */
[----:B------:R1:W-:Y:S01]  /*1ee0*/  STL.64 [R1+0xb0], R78 ;  /* 0x0000b04e01007387 */ /* 0x0003e20000100a00 */
[----:B------:R-:W-:-:S03]  /*1ef0*/  IMAD R125, R148, 0x19, RZ ;  /* 0x00000019947d7824 */ /* 0x000fc600078e02ff */
[----:B------:R0:W2:Y:S04]  /*1f00*/  @!P4 LDG.E.U16 R48, desc[UR22][R80.64] ;  /* 0x000000165030c981 */ /* 0x0000a8000c1e1500 */
[----:B------:R1:W2:Y:S04]  /*1f10*/  @!P4 LDG.E.U16 R47, desc[UR22][R78.64] ;  /* 0x000000164e2fc981 */ /* 0x0002a8000c1e1500 */
[----:B------:R0:W2:Y:S04]  /*1f20*/  @!P4 LDG.E.U16 R46, desc[UR22][R76.64] ;  /* 0x000000164c2ec981 */ /* 0x0000a8000c1e1500 */
[----:B------:R0:W2:Y:S01]  /*1f30*/  @!P4 LDG.E.U16 R45, desc[UR22][R72.64] ;  /* 0x00000016482dc981 */ /* 0x0000a2000c1e1500 */
[----:B------:R-:W-:Y:S01]  /*1f40*/  LOP3.LUT P4, RZ, R37, 0x1, RZ, 0xc0, !PT ;  /* 0x0000000125ff7812 */ /* 0x000fe2000788c0ff */
[----:B------:R-:W-:-:S02]  /*1f50*/  VIADD R37, R164, 0xfffffffc ;  /* 0xfffffffca4257836 */ /* 0x000fc40000000000 */
[----:B------:R0:W-:Y:S04]  /*1f60*/  STL.64 [R1+0xa8], R76 ;  /* 0x0000a84c01007387 */ /* 0x0001e80000100a00 */
[----:B------:R0:W-:Y:S01]  /*1f70*/  STL.64 [R1+0xa0], R72 ;  /* 0x0000a04801007387 */ /* 0x0001e20000100a00 */
[----:B------:R-:W-:-:S03]  /*1f80*/  IMAD.WIDE R130, R125, 0x2, R162 ;  /* 0x000000027d827825 */ /* 0x000fc600078e02a2 */
[----:B------:R-:W-:Y:S04]  /*1f90*/  STL [R1+0x384], R138 ;  /* 0x0003848a01007387 */ /* 0x000fe80000100800 */
[----:B------:R-:W-:Y:S01]  /*1fa0*/  STL [R1+0x380], R139 ;  /* 0x0003808b01007387 */ /* 0x000fe20000100800 */
[----:B------:R-:W-:-:S03]  /*1fb0*/  IMAD.WIDE R128, R125, 0x2, R160 ;  /* 0x000000027d807825 */ /* 0x000fc600078e02a0 */
[----:B------:R-:W-:Y:S01]  /*1fc0*/  STL [R1+0x38c], R136 ;  /* 0x00038c8801007387 */ /* 0x000fe20000100800 */
[----:B------:R-:W-:-:S03]  /*1fd0*/  IMAD.WIDE R126, R125, 0x2, R158 ;  /* 0x000000027d7e7825 */ /* 0x000fc600078e029e */
[----:B------:R-:W2:Y:S01]  /*1fe0*/  @P6 LDG.E.U16 R44, desc[UR22][R138.64] ;  /* 0x000000168a2c6981 */ /* 0x000ea2000c1e1500 */
[----:B------:R-:W-:-:S03]  /*1ff0*/  IMAD.WIDE R124, R125, 0x2, R156 ;  /* 0x000000027d7c7825 */ /* 0x000fc600078e029c */
[----:B------:R-:W2:Y:S04]  /*2000*/  @P6 LDG.E.U16 R43, desc[UR22][R136.64] ;  /* 0x00000016882b6981 */ /* 0x000ea8000c1e1500 */
[----:B------:R-:W-:Y:S04]  /*2010*/  STL [R1+0x388], R137 ;  /* 0x0003888901007387 */ /* 0x000fe80000100800 */
[----:B------:R-:W2:Y:S04]  /*2020*/  @P6 LDG.E.U16 R42, desc[UR22][R134.64] ;  /* 0x00000016862a6981 */ /* 0x000ea8000c1e1500 */
[----:B------:R-:W2:Y:S01]  /*2030*/  @P6 LDG.E.U16 R41, desc[UR22][R132.64] ;  /* 0x0000001684296981 */ /* 0x000ea2000c1e1500 */
[----:B------:R-:W-:-:S02]  /*2040*/  ISETP.GE.U32.AND P6, PT, R37, 0x7fffffdd, PT ;  /* 0x7fffffdd2500780c */ /* 0x000fc40003fc6070 */
[----:B------:R-:W-:Y:S01]  /*2050*/  PRMT R37, RZ, 0x7610, R37 ;  /* 0x00007610ff257816 */ /* 0x000fe20000000025 */
[----:B------:R-:W-:Y:S04]  /*2060*/  STL [R1+0x394], R134 ;  /* 0x0003948601007387 */ /* 0x000fe80000100800 */
[----:B------:R-:W-:Y:S04]  /*2070*/  STL [R1+0x390], R135 ;  /* 0x0003908701007387 */ /* 0x000fe80000100800 */
[----:B------:R-:W-:Y:S04]  /*2080*/  STL [R1+0x39c], R132 ;  /* 0x00039c8401007387 */ /* 0x000fe80000100800 */
[----:B------:R-:W-:Y:S01]  /*2090*/  STL [R1+0x398], R133 ;  /* 0x0003988501007387 */ /* 0x000fe20000100800 */
[----:B0-----:R-:W-:-:S03]  /*20a0*/  IMAD.WIDE R80, R148, 0x2, R162 ;  /* 0x0000000294507825 */ /* 0x001fc600078e02a2 */
[----:B------:R-:W-:Y:S01]  /*20b0*/  STL [R1+0x3a4], R130 ;  /* 0x0003a48201007387 */ /* 0x000fe20000100800 */
[----:B-1----:R-:W-:-:S03]  /*20c0*/  IMAD.WIDE R78, R148, 0x2, R160 ;  /* 0x00000002944e7825 */ /* 0x002fc600078e02a0 */
[----:B------:R-:W-:Y:S01]  /*20d0*/  STL [R1+0x3a0], R131 ;  /* 0x0003a08301007387 */ /* 0x000fe20000100800 */
[----:B------:R-:W-:-:S03]  /*20e0*/  IMAD.WIDE R76, R148, 0x2, R158 ;  /* 0x00000002944c7825 */ /* 0x000fc600078e029e */
[----:B------:R-:W-:Y:S01]  /*20f0*/  STL [R1+0x3ac], R128 ;  /* 0x0003ac8001007387 */ /* 0x000fe20000100800 */
[----:B------:R-:W-:-:S03]  /*2100*/  IMAD.WIDE R72, R148, 0x2, R156 ;  /* 0x0000000294487825 */ /* 0x000fc600078e029c */
[----:B------:R-:W2:Y:S04]  /*2110*/  @P4 LDG.E.U16 R40, desc[UR22][R130.64] ;  /* 0x0000001682284981 */ /* 0x000ea8000c1e1500 */
[----:B------:R-:W2:Y:S04]  /*2120*/  @P4 LDG.E.U16 R39, desc[UR22][R128.64] ;  /* 0x0000001680274981 */ /* 0x000ea8000c1e1500 */
[----:B------:R-:W-:Y:S04]  /*2130*/  STL [R1+0x3a8], R129 ;  /* 0x0003a88101007387 */ /* 0x000fe80000100800 */
[----:B------:R-:W2:Y:S04]  /*2140*/  @P4 LDG.E.U16 R38, desc[UR22][R126.64] ;  /* 0x000000167e264981 */ /* 0x000ea8000c1e1500 */
[----:B------:R-:W2:Y:S01]  /*2150*/  @P4 LDG.E.U16 R37, desc[UR22][R124.64] ;  /* 0x000000167c254981 */ /* 0x000ea2000c1e1500 */
[----:B------:R-:W-:Y:S01]  /*2160*/  ISETP.GE.U32.AND P4, PT, R49, 0x7fffffd5, PT ;  /* 0x7fffffd53100780c */ /* 0x000fe20003f86070 */
[----:B------:R-:W-:-:S02]  /*2170*/  VIADD R49, R164, 0xfffffffb ;  /* 0xfffffffba4317836 */ /* 0x000fc40000000000 */
[----:B------:R-:W-:Y:S01]  /*2180*/  STL [R1+0x3b4], R126 ;  /* 0x0003b47e01007387 */ /* 0x000fe20000100800 */
[----:B------:R-:W-:-:S03]  /*2190*/  IMAD.SHL.U32 R53, R148, 0x2, RZ ;  /* 0x0000000294357824 */ /* 0x000fc600078e00ff */
[----:B------:R-:W-:Y:S04]  /*21a0*/  STL [R1+0x3b0], R127 ;  /* 0x0003b07f01007387 */ /* 0x000fe80000100800 */
[----:B------:R-:W-:Y:S04]  /*21b0*/  STL [R1+0x3bc], R124 ;  /* 0x0003bc7c01007387 */ /* 0x000fe80000100800 */
[----:B------:R-:W-:Y:S04]  /*21c0*/  STL [R1+0x3b8], R125 ;  /* 0x0003b87d01007387 */ /* 0x000fe80000100800 */
[----:B------:R0:W-:Y:S04]  /*21d0*/  STL.64 [R1+0x1b8], R80 ;  /* 0x0001b85001007387 */ /* 0x0001e80000100a00 */
[----:B------:R1:W-:Y:S04]  /*21e0*/  STL.64 [R1+0x1b0], R78 ;  /* 0x0001b04e01007387 */ /* 0x0003e80000100a00 */
[----:B------:R0:W2:Y:S04]  /*21f0*/  @!P2 LDG.E.U16 R57, desc[UR22][R80.64] ;  /* 0x000000165039a981 */ /* 0x0000a8000c1e1500 */
[----:B------:R1:W2:Y:S04]  /*2200*/  @!P2 LDG.E.U16 R56, desc[UR22][R78.64] ;  /* 0x000000164e38a981 */ /* 0x0002a8000c1e1500 */
[----:B------:R1:W2:Y:S04]  /*2210*/  @!P2 LDG.E.U16 R55, desc[UR22][R76.64] ;  /* 0x000000164c37a981 */ /* 0x0002a8000c1e1500 */
[----:B------:R3:W2:Y:S01]  /*2220*/  @!P2 LDG.E.U16 R54, desc[UR22][R72.64] ;  /* 0x000000164836a981 */ /* 0x0006a2000c1e1500 */
[----:B------:R-:W-:Y:S01]  /*2230*/  ISETP.GE.U32.AND P2, PT, R49, 0x7fffffdc, PT ;  /* 0x7fffffdc3100780c */ /* 0x000fe20003f46070 */
[C---:B0-----:R-:W-:Y:S01]  /*2240*/  IMAD.WIDE R80, R53.reuse, 0x2, R162 ;  /* 0x0000000235507825 */ /* 0x041fe200078e02a2 */
[----:B------:R-:W-:Y:S01]  /*2250*/  PRMT R49, RZ, 0x7610, R49 ;  /* 0x00007610ff317816 */ /* 0x000fe20000000031 */
[----:B------:R0:W-:Y:S02]  /*2260*/  STL.64 [R1+0x1a8], R76 ;  /* 0x0001a84c01007387 */ /* 0x0001e40000100a00 */
[----:B-1----:R-:W-:-:S02]  /*2270*/  IMAD.WIDE R78, R53, 0x2, R160 ;  /* 0x00000002354e7825 */ /* 0x002fc400078e02a0 */
[----:B------:R3:W-:Y:S04]  /*2280*/  STL.64 [R1+0x1a0], R72 ;  /* 0x0001a04801007387 */ /* 0x0007e80000100a00 */
[----:B------:R-:W2:Y:S01]  /*2290*/  @!P0 LDG.E.U16 R52, desc[UR22][R80.64] ;  /* 0x0000001650348981 */ /* 0x000ea2000c1e1500 */
[----:B0-----:R-:W-:-:S03]  /*22a0*/  IMAD.WIDE R76, R53, 0x2, R158 ;  /* 0x00000002354c7825 */ /* 0x001fc600078e029e */
[----:B------:R-:W2:Y:S01]  /*22b0*/  @!P0 LDG.E.U16 R51, desc[UR22][R78.64] ;  /* 0x000000164e338981 */ /* 0x000ea2000c1e1500 */
[----:B---3--:R-:W-:Y:S01]  /*22c0*/  IMAD.WIDE R72, R53, 0x2, R156 ;  /* 0x0000000235487825 */ /* 0x008fe200078e029c */
[----:B------:R-:W-:Y:S02]  /*22d0*/  SHF.R.U32.HI R53, RZ, 0xd, R4 ;  /* 0x0000000dff357819 */ /* 0x000fe40000011604 */
[----:B------:R0:W3:Y:S04]  /*22e0*/  @!P0 LDG.E.U16 R50, desc[UR22][R76.64] ;  /* 0x000000164c328981 */ /* 0x0000e8000c1e1500 */
[----:B------:R1:W2:Y:S01]  /*22f0*/  @!P0 LDG.E.U16 R49, desc[UR22][R72.64] ;  /* 0x0000001648318981 */ /* 0x0002a2000c1e1500 */
[----:B------:R-:W-:Y:S01]  /*2300*/  LOP3.LUT P0, RZ, R53, 0x1, RZ, 0xc0, !PT ;  /* 0x0000000135ff7812 */ /* 0x000fe2000780c0ff */
[----:B------:R-:W-:-:S02]  /*2310*/  IMAD R53, R148, 0xa, RZ ;  /* 0x0000000a94357824 */ /* 0x000fc400078e02ff */
[----:B------:R-:W-:Y:S04]  /*2320*/  STL.64 [R1+0x198], R80 ;  /* 0x0001985001007387 */ /* 0x000fe80000100a00 */
[----:B------:R-:W-:Y:S04]  /*2330*/  STL.64 [R1+0x190], R78 ;  /* 0x0001904e01007387 */ /* 0x000fe80000100a00 */
[----:B------:R0:W-:Y:S04]  /*2340*/  STL.64 [R1+0x188], R76 ;  /* 0x0001884c01007387 */ /* 0x0001e80000100a00 */
[----:B------:R1:W-:Y:S01]  /*2350*/  STL.64 [R1+0x180], R72 ;  /* 0x0001804801007387 */ /* 0x0003e20000100a00 */
[----:B------:R-:W-:-:S02]  /*2360*/  IMAD R117, R148, 0x12, RZ ;  /* 0x0000001294757824 */ /* 0x000fc400078e02ff */
[----:B0-----:R-:W-:-:S04]  /*2370*/  IMAD.WIDE R76, R53, 0x2, R158 ;  /* 0x00000002354c7825 */ /* 0x001fc800078e029e */
[----:B-1----:R-:W-:Y:S01]  /*2380*/  IMAD.WIDE R72, R53, 0x2, R156 ;  /* 0x0000000235487825 */ /* 0x002fe200078e029c */
[----:B------:R-:W2:Y:S04]  /*2390*/  @!P5 LDG.E.U16 R74, desc[UR22][R76.64] ;  /* 0x000000164c4ad981 */ /* 0x000ea8000c1e1500 */
[----:B------:R0:W3:Y:S01]  /*23a0*/  @!P5 LDG.E.U16 R71, desc[UR22][R72.64] ;  /* 0x000000164847d981 */ /* 0x0000e2000c1e1500 */
[----:B------:R-:W-:-:S04]  /*23b0*/  IMAD.WIDE R122, R117, 0x2, R162 ;  /* 0x00000002757a7825 */ /* 0x000fc800078e02a2 */
[----:B------:R-:W-:Y:S01]  /*23c0*/  IMAD.WIDE R120, R117, 0x2, R160 ;  /* 0x0000000275787825 */ /* 0x000fe200078e02a0 */
[----:B------:R-:W4:Y:S04]  /*23d0*/  @P0 LDG.E.U16 R69, desc[UR22][R122.64] ;  /* 0x000000167a450981 */ /* 0x000f28000c1e1500 */
[----:B------:R-:W4:Y:S01]  /*23e0*/  @P0 LDG.E.U16 R68, desc[UR22][R120.64] ;  /* 0x0000001678440981 */ /* 0x000f22000c1e1500 */
[----:B------:R-:W-:Y:S01]  /*23f0*/  PRMT R64, RZ, 0x7610, R64 ;  /* 0x00007610ff407816 */ /* 0x000fe20000000040 */
[----:B------:R-:W-:Y:S01]  /*2400*/  IMAD.WIDE R80, R53, 0x2, R162 ;  /* 0x0000000235507825 */ /* 0x000fe200078e02a2 */
[----:B------:R-:W-:-:S03]  /*2410*/  PRMT R63, RZ, 0x7610, R63 ;  /* 0x00007610ff3f7816 */ /* 0x000fc6000000003f */
[----:B------:R-:W-:Y:S01]  /*2420*/  IMAD.WIDE R78, R53, 0x2, R160 ;  /* 0x00000002354e7825 */ /* 0x000fe200078e02a0 */
[----:B------:R-:W-:Y:S01]  /*2430*/  SHF.R.U32.HI R53, RZ, 0x5, R4 ;  /* 0x00000005ff357819 */ /* 0x000fe20000011604 */
[----:B------:R-:W4:Y:S01]  /*2440*/  @!P5 LDG.E.U16 R64, desc[UR22][R80.64] ;  /* 0x000000165040d981 */ /* 0x000f22000c1e1500 */
[----:B------:R-:W-:-:S03]  /*2450*/  PRMT R67, RZ, 0x7610, R67 ;  /* 0x00007610ff437816 */ /* 0x000fc60000000043 */
[----:B------:R-:W4:Y:S01]  /*2460*/  @!P5 LDG.E.U16 R63, desc[UR22][R78.64] ;  /* 0x000000164e3fd981 */ /* 0x000f22000c1e1500 */
[----:B------:R-:W-:Y:S01]  /*2470*/  LOP3.LUT P5, RZ, R53, 0x1, RZ, 0xc0, !PT ;  /* 0x0000000135ff7812 */ /* 0x000fe200078ac0ff */
[----:B------:R-:W-:Y:S01]  /*2480*/  IMAD.WIDE R118, R117, 0x2, R158 ;  /* 0x0000000275767825 */ /* 0x000fe200078e029e */
[----:B------:R-:W-:-:S03]  /*2490*/  PRMT R66, RZ, 0x7610, R66 ;  /* 0x00007610ff427816 */ /* 0x000fc60000000042 */
[----:B------:R-:W-:Y:S01]  /*24a0*/  IMAD.WIDE R116, R117, 0x2, R156 ;  /* 0x0000000275747825 */ /* 0x000fe200078e029c */
[----:B------:R-:W-:Y:S01]  /*24b0*/  PRMT R60, RZ, 0x7610, R60 ;  /* 0x00007610ff3c7816 */ /* 0x000fe2000000003c */
[----:B------:R-:W4:Y:S02]  /*24c0*/  @P0 LDG.E.U16 R67, desc[UR22][R118.64] ;  /* 0x0000001676430981 */ /* 0x000f24000c1e1500 */
[----:B------:R-:W-:Y:S02]  /*24d0*/  VIADD R53, R164, 0xfffffff3 ;  /* 0xfffffff3a4357836 */ /* 0x000fe40000000000 */
[----:B------:R-:W-:Y:S01]  /*24e0*/  IMAD R108, R148, 0x1a, RZ ;  /* 0x0000001a946c7824 */ /* 0x000fe200078e02ff */
[----:B------:R-:W4:Y:S01]  /*24f0*/  @P0 LDG.E.U16 R66, desc[UR22][R116.64] ;  /* 0x0000001674420981 */ /* 0x000f22000c1e1500 */
[----:B------:R-:W-:Y:S02]  /*2500*/  PRMT R61, RZ, 0x7610, R61 ;  /* 0x00007610ff3d7816 */ /* 0x000fe4000000003d */
[----:B------:R-:W-:Y:S01]  /*2510*/  PRMT R59, RZ, 0x7610, R59 ;  /* 0x00007610ff3b7816 */ /* 0x000fe2000000003b */
[----:B------:R-:W-:Y:S01]  /*2520*/  IMAD.WIDE R114, R108, 0x2, R162 ;  /* 0x000000026c727825 */ /* 0x000fe200078e02a2 */
[----:B------:R-:W-:-:S02]  /*2530*/  PRMT R58, RZ, 0x7610, R58 ;  /* 0x00007610ff3a7816 */ /* 0x000fc4000000003a */
[----:B------:R-:W-:Y:S01]  /*2540*/  ISETP.GE.U32.AND P0, PT, R53, 0x7fffffd4, PT ;  /* 0x7fffffd43500780c */ /* 0x000fe20003f06070 */
[C---:B------:R-:W-:Y:S01]  /*2550*/  IMAD.WIDE R112, R108.reuse, 0x2, R160 ;  /* 0x000000026c707825 */ /* 0x040fe200078e02a0 */
[----:B------:R-:W4:Y:S03]  /*2560*/  @P5 LDG.E.U16 R61, desc[UR22][R114.64] ;  /* 0x00000016723d5981 */ /* 0x000f26000c1e1500 */
[C---:B------:R-:W-:Y:S01]  /*2570*/  IMAD.WIDE R110, R108.reuse, 0x2, R158 ;  /* 0x000000026c6e7825 */ /* 0x040fe200078e029e */
[----:B------:R-:W4:Y:S03]  /*2580*/  @P5 LDG.E.U16 R60, desc[UR22][R112.64] ;  /* 0x00000016703c5981 */ /* 0x000f26000c1e1500 */
[----:B------:R-:W-:Y:S01]  /*2590*/  IMAD.WIDE R108, R108, 0x2, R156 ;  /* 0x000000026c6c7825 */ /* 0x000fe200078e029c */
[----:B------:R-:W4:Y:S03]  /*25a0*/  @P5 LDG.E.U16 R59, desc[UR22][R110.64] ;  /* 0x000000166e3b5981 */ /* 0x000f26000c1e1500 */
[----:B------:R-:W-:Y:S01]  /*25b0*/  VIADD R53, R164, 0xfffffffa ;  /* 0xfffffffaa4357836 */ /* 0x000fe20000000000 */
[----:B------:R1:W4:Y:S04]  /*25c0*/  @P5 LDG.E.U16 R58, desc[UR22][R108.64] ;  /* 0x000000166c3a5981 */ /* 0x000328000c1e1500 */
[----:B------:R-:W-:Y:S01]  /*25d0*/  ISETP.GE.U32.AND P5, PT, R53, 0x7fffffdb, PT ;  /* 0x7fffffdb3500780c */ /* 0x000fe20003fa6070 */
[----:B------:R-:W-:Y:S01]  /*25e0*/  STL.64 [R1+0x98], R80 ;  /* 0x0000985001007387 */ /* 0x000fe20000100a00 */
[----:B------:R-:W-:Y:S01]  /*25f0*/  IMAD R53, R148, 0x3, RZ ;  /* 0x0000000394357824 */ /* 0x000fe200078e02ff */
[----:B------:R-:W-:-:S02]  /*2600*/  PRMT R70, RZ, 0x7610, R70 ;  /* 0x00007610ff467816 */ /* 0x000fc40000000046 */
[----:B------:R-:W-:Y:S04]  /*2610*/  STL.64 [R1+0x90], R78 ;  /* 0x0000904e01007387 */ /* 0x000fe80000100a00 */
[----:B------:R-:W-:Y:S04]  /*2620*/  STL.64 [R1+0x88], R76 ;  /* 0x0000884c01007387 */ /* 0x000fe80000100a00 */
[----:B------:R0:W-:Y:S02]  /*2630*/  STL.64 [R1+0x80], R72 ;  /* 0x0000804801007387 */ /* 0x0001e40000100a00 */
[----:B0-----:R-:W-:-:S05]  /*2640*/  IMAD.WIDE R72, R53, 0x2, R162 ;  /* 0x0000000235487825 */ /* 0x001fca00078e02a2 */
[----:B------:R-:W4:Y:S04]  /*2650*/  @!P6 LDG.E.U16 R70, desc[UR22][R72.64] ;  /* 0x000000164846e981 */ /* 0x000f28000c1e1500 */
[----:B------:R-:W-:Y:S04]  /*2660*/  STL [R1+0x3c4], R122 ;  /* 0x0003c47a01007387 */ /* 0x000fe80000100800 */
[----:B------:R-:W-:Y:S04]  /*2670*/  STL [R1+0x3c0], R123 ;  /* 0x0003c07b01007387 */ /* 0x000fe80000100800 */
[----:B------:R-:W-:Y:S04]  /*2680*/  STL [R1+0x3cc], R120 ;  /* 0x0003cc7801007387 */ /* 0x000fe80000100800 */
[----:B------:R-:W-:Y:S04]  /*2690*/  STL [R1+0x3c8], R121 ;  /* 0x0003c87901007387 */ /* 0x000fe80000100800 */
[----:B------:R-:W-:Y:S04]  /*26a0*/  STL [R1+0x3d4], R118 ;  /* 0x0003d47601007387 */ /* 0x000fe80000100800 */
[----:B------:R-:W-:Y:S04]  /*26b0*/  STL [R1+0x3d0], R119 ;  /* 0x0003d07701007387 */ /* 0x000fe80000100800 */
[----:B------:R-:W-:Y:S04]  /*26c0*/  STL [R1+0x3dc], R116 ;  /* 0x0003dc7401007387 */ /* 0x000fe80000100800 */
[----:B------:R-:W-:Y:S01]  /*26d0*/  STL [R1+0x3d8], R117 ;  /* 0x0003d87501007387 */ /* 0x000fe20000100800 */
[----:B------:R-:W-:-:S03]  /*26e0*/  PRMT R2, RZ, 0x7610, R2 ;  /* 0x00007610ff027816 */ /* 0x000fc60000000002 */
[----:B--2---:R-:W-:Y:S04]  /*26f0*/  STL [R1+0x1c], R74 ;  /* 0x00001c4a01007387 */ /* 0x004fe80000100800 */
[----:B---3--:R-:W-:Y:S04]  /*2700*/  STL [R1+0x18], R71 ;  /* 0x0000184701007387 */ /* 0x008fe80000100800 */
[----:B------:R-:W-:Y:S04]  /*2710*/  STL [R1+0x3e4], R114 ;  /* 0x0003e47201007387 */ /* 0x000fe80000100800 */
[----:B------:R-:W-:Y:S04]  /*2720*/  STL [R1+0x3e0], R115 ;  /* 0x0003e07301007387 */ /* 0x000fe80000100800 */
[----:B------:R-:W-:Y:S04]  /*2730*/  STL [R1+0x3ec], R112 ;  /* 0x0003ec7001007387 */ /* 0x000fe80000100800 */
[----:B------:R-:W-:Y:S04]  /*2740*/  STL [R1+0x3e8], R113 ;  /* 0x0003e87101007387 */ /* 0x000fe80000100800 */
[----:B------:R-:W-:Y:S04]  /*2750*/  STL [R1+0x3f4], R110 ;  /* 0x0003f46e01007387 */ /* 0x000fe80000100800 */
[----:B------:R-:W-:Y:S04]  /*2760*/  STL [R1+0x3f0], R111 ;  /* 0x0003f06f01007387 */ /* 0x000fe80000100800 */
[----:B----4-:R-:W-:Y:S04]  /*2770*/  STL [R1+0x14], R69 ;  /* 0x0000144501007387 */ /* 0x010fe80000100800 */
[----:B------:R-:W-:Y:S04]  /*2780*/  STL [R1+0x3fc], R108 ;  /* 0x0003fc6c01007387 */ /* 0x000fe80000100800 */
[----:B------:R-:W-:Y:S04]  /*2790*/  STL [R1+0x3f8], R109 ;  /* 0x0003f86d01007387 */ /* 0x000fe80000100800 */
[----:B------:R0:W-:Y:S02]  /*27a0*/  STL [R1+0x10], R68 ;  /* 0x0000104401007387 */ /* 0x0001e40000100800 */
[----:B0-----:R-:W-:-:S05]  /*27b0*/  IMAD.WIDE R68, R53, 0x2, R160 ;  /* 0x0000000235447825 */ /* 0x001fca00078e02a0 */
[----:B------:R0:W2:Y:S01]  /*27c0*/  @!P6 LDG.E.U16 R2, desc[UR22][R68.64] ;  /* 0x000000164402e981 */ /* 0x0000a2000c1e1500 */
[----:B-1----:R-:W-:-:S03]  /*27d0*/  PRMT R108, RZ, 0x7610, R108 ;  /* 0x00007610ff6c7816 */ /* 0x002fc6000000006c */
[----:B------:R-:W-:Y:S01]  /*27e0*/  STL [R1+0xc], R67 ;  /* 0x00000c4301007387 */ /* 0x000fe20000100800 */
[----:B------:R-:W-:-:S03]  /*27f0*/  PRMT R109, RZ, 0x7610, R109 ;  /* 0x00007610ff6d7816 */ /* 0x000fc6000000006d */
[----:B------:R1:W-:Y:S04]  /*2800*/  STL [R1+0x8], R66 ;  /* 0x0000084201007387 */ /* 0x0003e80000100800 */
[----:B------:R-:W-:Y:S04]  /*2810*/  STL [R1], R60 ;  /* 0x0000003c01007387 */ /* 0x000fe80000100800 */
[----:B------:R3:W-:Y:S01]  /*2820*/  STL [R1+0x4], R61 ;  /* 0x0000043d01007387 */ /* 0x0007e20000100800 */
[----:B-1----:R-:W-:-:S03]  /*2830*/  IMAD.WIDE R66, R53, 0x2, R158 ;  /* 0x0000000235427825 */ /* 0x002fc600078e029e */
[----:B------:R-:W-:Y:S04]  /*2840*/  STL.64 [R1+0x178], R72 ;  /* 0x0001784801007387 */ /* 0x000fe80000100a00 */
[----:B------:R1:W4:Y:S01]  /*2850*/  @!P6 LDG.E.U16 R108, desc[UR22][R66.64] ;  /* 0x00000016426ce981 */ /* 0x000322000c1e1500 */
[----:B---3--:R-:W-:Y:S01]  /*2860*/  IMAD.WIDE R60, R53, 0x2, R156 ;  /* 0x00000002353c7825 */ /* 0x008fe200078e029c */
[----:B------:R-:W-:Y:S02]  /*2870*/  SHF.R.U32.HI R53, RZ, 0xc, R4 ;  /* 0x0000000cff357819 */ /* 0x000fe40000011604 */
[----:B------:R0:W-:Y:S04]  /*2880*/  STL.64 [R1+0x170], R68 ;  /* 0x0001704401007387 */ /* 0x0001e80000100a00 */
[----:B------:R3:W4:Y:S01]  /*2890*/  @!P6 LDG.E.U16 R109, desc[UR22][R60.64] ;  /* 0x000000163c6de981 */ /* 0x000722000c1e1500 */
[----:B------:R-:W-:Y:S01]  /*28a0*/  LOP3.LUT P6, RZ, R53, 0x1, RZ, 0xc0, !PT ;  /* 0x0000000135ff7812 */ /* 0x000fe200078cc0ff */
[----:B------:R-:W-:-:S02]  /*28b0*/  IMAD R53, R148, 0xb, RZ ;  /* 0x0000000b94357824 */ /* 0x000fc400078e02ff */
[----:B------:R1:W-:Y:S01]  /*28c0*/  STL.64 [R1+0x168], R66 ;  /* 0x0001684201007387 */ /* 0x0003e20000100a00 */
[----:B------:R-:W-:Y:S02]  /*28d0*/  PRMT R110, RZ, 0x7610, R110 ;  /* 0x00007610ff6e7816 */ /* 0x000fe4000000006e */
[----:B------:R-:W-:Y:S01]  /*28e0*/  PRMT R111, RZ, 0x7610, R111 ;  /* 0x00007610ff6f7816 */ /* 0x000fe2000000006f */
[----:B------:R3:W-:Y:S01]  /*28f0*/  STL.64 [R1+0x160], R60 ;  /* 0x0001603c01007387 */ /* 0x0007e20000100a00 */
[----:B------:R-:W-:Y:S01]  /*2900*/  PRMT R112, RZ, 0x7610, R112 ;  /* 0x00007610ff707816 */ /* 0x000fe20000000070 */
[----:B0-----:R-:W-:Y:S01]  /*2910*/  IMAD.WIDE R68, R53, 0x2, R160 ;  /* 0x0000000235447825 */ /* 0x001fe200078e02a0 */
[----:B------:R-:W-:Y:S01]  /*2920*/  PRMT R113, RZ, 0x7610, R113 ;  /* 0x00007610ff717816 */ /* 0x000fe20000000071 */
[----:B------:R0:W-:Y:S02]  /*2930*/  STL [R1+0x1d0], R70 ;  /* 0x0001d04601007387 */ /* 0x0001e40000100800 */
[----:B------:R-:W-:-:S02]  /*2940*/  IMAD R100, R148, 0x13, RZ ;  /* 0x0000001394647824 */ /* 0x000fc400078e02ff */
[C---:B-1----:R-:W-:Y:S01]  /*2950*/  IMAD.WIDE R66, R53.reuse, 0x2, R158 ;  /* 0x0000000235427825 */ /* 0x042fe200078e029e */
[----:B------:R-:W4:Y:S03]  /*2960*/  @!P4 LDG.E.U16 R111, desc[UR22][R68.64] ;  /* 0x00000016446fc981 */ /* 0x000f26000c1e1500 */
[C---:B---3--:R-:W-:Y:S01]  /*2970*/  IMAD.WIDE R60, R53.reuse, 0x2, R156 ;  /* 0x00000002353c7825 */ /* 0x048fe200078e029c */
[----:B------:R-:W3:Y:S03]  /*2980*/  @!P4 LDG.E.U16 R112, desc[UR22][R66.64] ;  /* 0x000000164270c981 */ /* 0x000ee6000c1e1500 */
[----:B0-----:R-:W-:Y:S01]  /*2990*/  IMAD.WIDE R70, R53, 0x2, R162 ;  /* 0x0000000235467825 */ /* 0x001fe200078e02a2 */
[----:B------:R-:W-:Y:S01]  /*29a0*/  SHF.R.U32.HI R53, RZ, 0x4, R4 ;  /* 0x00000004ff357819 */ /* 0x000fe20000011604 */
[----:B------:R0:W3:Y:S01]  /*29b0*/  @!P4 LDG.E.U16 R113, desc[UR22][R60.64] ;  /* 0x000000163c71c981 */ /* 0x0000e2000c1e1500 */
[----:B------:R-:W-:Y:S01]  /*29c0*/  PRMT R114, RZ, 0x7610, R114 ;  /* 0x00007610ff727816 */ /* 0x000fe20000000072 */
[C---:B------:R-:W-:Y:S01]  /*29d0*/  IMAD.WIDE R106, R100.reuse, 0x2, R162 ;  /* 0x00000002646a7825 */ /* 0x040fe200078e02a2 */
[----:B------:R-:W-:Y:S01]  /*29e0*/  PRMT R115, RZ, 0x7610, R115 ;  /* 0x00007610ff737816 */ /* 0x000fe20000000073 */
[----:B------:R1:W3:Y:S01]  /*29f0*/  @!P4 LDG.E.U16 R110, desc[UR22][R70.64] ;  /* 0x00000016466ec981 */ /* 0x0002e2000c1e1500 */
[----:B------:R-:W-:Y:S01]  /*2a00*/  PRMT R116, RZ, 0x7610, R116 ;  /* 0x00007610ff747816 */ /* 0x000fe20000000074 */
[C---:B------:R-:W-:Y:S01]  /*2a10*/  IMAD.WIDE R104, R100.reuse, 0x2, R160 ;  /* 0x0000000264687825 */ /* 0x040fe200078e02a0 */
[----:B------:R-:W-:Y:S01]  /*2a20*/  PRMT R117, RZ, 0x7610, R117 ;  /* 0x00007610ff757816 */ /* 0x000fe20000000075 */
[----:B------:R-:W3:Y:S01]  /*2a30*/  @P6 LDG.E.U16 R114, desc[UR22][R106.64] ;  /* 0x000000166a726981 */ /* 0x000ee2000c1e1500 */
[----:B------:R-:W-:Y:S01]  /*2a40*/  LOP3.LUT P4, RZ, R53, 0x1, RZ, 0xc0, !PT ;  /* 0x0000000135ff7812 */ /* 0x000fe2000788c0ff */
[----:B------:R-:W-:-:S02]  /*2a50*/  IMAD.WIDE R102, R100, 0x2, R158 ;  /* 0x0000000264667825 */ /* 0x000fc400078e029e */
[----:B------:R-:W3:Y:S02]  /*2a60*/  @P6 LDG.E.U16 R115, desc[UR22][R104.64] ;  /* 0x0000001668736981 */ /* 0x000ee4000c1e1500 */
[----:B------:R-:W-:Y:S02]  /*2a70*/  IMAD.WIDE R100, R100, 0x2, R156 ;  /* 0x0000000264647825 */ /* 0x000fe400078e029c */
[----:B------:R-:W3:Y:S02]  /*2a80*/  @P6 LDG.E.U16 R116, desc[UR22][R102.64] ;  /* 0x0000001666746981 */ /* 0x000ee4000c1e1500 */
[----:B------:R-:W-:Y:S02]  /*2a90*/  VIADD R53, R164, 0xfffffff2 ;  /* 0xfffffff2a4357836 */ /* 0x000fe40000000000 */
[----:B------:R-:W-:Y:S01]  /*2aa0*/  IMAD R92, R148, 0x1b, RZ ;  /* 0x0000001b945c7824 */ /* 0x000fe200078e02ff */
[----:B------:R-:W3:Y:S01]  /*2ab0*/  @P6 LDG.E.U16 R117, desc[UR22][R100.64] ;  /* 0x0000001664756981 */ /* 0x000ee2000c1e1500 */
[----:B------:R-:W-:-:S02]  /*2ac0*/  PRMT R118, RZ, 0x7610, R118 ;  /* 0x00007610ff767816 */ /* 0x000fc40000000076 */
[----:B------:R-:W-:Y:S01]  /*2ad0*/  ISETP.GE.U32.AND P6, PT, R53, 0x7fffffd3, PT ;  /* 0x7fffffd33500780c */ /* 0x000fe20003fc6070 */
[----:B------:R-:W-:Y:S01]  /*2ae0*/  STL.64 [R1+0x78], R70 ;  /* 0x0000784601007387 */ /* 0x000fe20000100a00 */
[----:B------:R-:W-:Y:S01]  /*2af0*/  PRMT R53, RZ, 0x7610, R53 ;  /* 0x00007610ff357816 */ /* 0x000fe20000000035 */
[C---:B------:R-:W-:Y:S01]  /*2b00*/  IMAD.WIDE R98, R92.reuse, 0x2, R162 ;  /* 0x000000025c627825 */ /* 0x040fe200078e02a2 */
[----:B------:R-:W-:Y:S01]  /*2b10*/  PRMT R119, RZ, 0x7610, R119 ;  /* 0x00007610ff777816 */ /* 0x000fe20000000077 */
[----:B------:R-:W-:Y:S01]  /*2b20*/  STL.64 [R1+0x70], R68 ;  /* 0x0000704401007387 */ /* 0x000fe20000100a00 */
[----:B------:R-:W-:Y:S01]  /*2b30*/  PRMT R120, RZ, 0x7610, R120 ;  /* 0x00007610ff787816 */ /* 0x000fe20000000078 */
[C---:B------:R-:W-:Y:S02]  /*2b40*/  IMAD.WIDE R96, R92.reuse, 0x2, R160 ;  /* 0x000000025c607825 */ /* 0x040fe400078e02a0 */
[----:B------:R-:W-:Y:S02]  /*2b50*/  STL.64 [R1+0x68], R66 ;  /* 0x0000684201007387 */ /* 0x000fe40000100a00 */
[----:B------:R-:W-:-:S02]  /*2b60*/  IMAD.WIDE R94, R92, 0x2, R158 ;  /* 0x000000025c5e7825 */ /* 0x000fc400078e029e */
[----:B------:R0:W-:Y:S02]  /*2b70*/  STL.64 [R1+0x60], R60 ;  /* 0x0000603c01007387 */ /* 0x0001e40000100a00 */
[----:B------:R-:W-:Y:S02]  /*2b80*/  IMAD.WIDE R92, R92, 0x2, R156 ;  /* 0x000000025c5c7825 */ /* 0x000fe400078e029c */
[----:B------:R-:W3:Y:S04]  /*2b90*/  @P4 LDG.E.U16 R118, desc[UR22][R98.64] ;  /* 0x0000001662764981 */ /* 0x000ee8000c1e1500 */
[----:B------:R-:W3:Y:S01]  /*2ba0*/  @P4 LDG.E.U16 R53, desc[UR22][R96.64] ;  /* 0x0000001660354981 */ /* 0x000ee2000c1e1500 */
[----:B0-----:R-:W-:-:S03]  /*2bb0*/  SHF.R.U32.HI R60, RZ, 0xb, R4 ;  /* 0x0000000bff3c7819 */ /* 0x001fc60000011604 */
[----:B------:R-:W3:Y:S04]  /*2bc0*/  @P4 LDG.E.U16 R119, desc[UR22][R94.64] ;  /* 0x000000165e774981 */ /* 0x000ee8000c1e1500 */
[----:B------:R-:W3:Y:S01]  /*2bd0*/  @P4 LDG.E.U16 R120, desc[UR22][R92.64] ;  /* 0x000000165c784981 */ /* 0x000ee2000c1e1500 */
[----:B------:R-:W-:Y:S01]  /*2be0*/  LOP3.LUT P4, RZ, R60, 0x1, RZ, 0xc0, !PT ;  /* 0x000000013cff7812 */ /* 0x000fe2000788c0ff */
[----:B------:R-:W-:Y:S01]  /*2bf0*/  IMAD.SHL.U32 R60, R148, 0x4, RZ ;  /* 0x00000004943c7824 */ /* 0x000fe200078e00ff */
[----:B------:R-:W-:Y:S02]  /*2c00*/  PRMT R121, RZ, 0x7610, R121 ;  /* 0x00007610ff797816 */ /* 0x000fe40000000079 */
[----:B------:R-:W-:Y:S01]  /*2c10*/  PRMT R122, RZ, 0x7610, R122 ;  /* 0x00007610ff7a7816 */ /* 0x000fe2000000007a */
[----:B------:R-:W-:Y:S01]  /*2c20*/  IMAD.WIDE R72, R60, 0x2, R162 ;  /* 0x000000023c487825 */ /* 0x000fe200078e02a2 */
[----:B------:R-:W-:-:S02]  /*2c30*/  PRMT R123, RZ, 0x7610, R123 ;  /* 0x00007610ff7b7816 */ /* 0x000fc4000000007b */
[----:B------:R-:W-:Y:S01]  /*2c40*/  PRMT R124, RZ, 0x7610, R124 ;  /* 0x00007610ff7c7816 */ /* 0x000fe2000000007c */
[C---:B-1----:R-:W-:Y:S01]  /*2c50*/  IMAD.WIDE R70, R60.reuse, 0x2, R160 ;  /* 0x000000023c467825 */ /* 0x042fe200078e02a0 */
[----:B------:R0:W3:Y:S03]  /*2c60*/  @!P2 LDG.E.U16 R121, desc[UR22][R72.64] ;  /* 0x000000164879a981 */ /* 0x0000e6000c1e1500 */
[C---:B------:R-:W-:Y:S01]  /*2c70*/  IMAD.WIDE R68, R60.reuse, 0x2, R158 ;  /* 0x000000023c447825 */ /* 0x040fe200078e029e */
[----:B------:R1:W3:Y:S03]  /*2c80*/  @!P2 LDG.E.U16 R122, desc[UR22][R70.64] ;  /* 0x00000016467aa981 */ /* 0x0002e6000c1e1500 */
[----:B------:R-:W-:Y:S01]  /*2c90*/  IMAD.WIDE R66, R60, 0x2, R156 ;  /* 0x000000023c427825 */ /* 0x000fe200078e029c */
[----:B------:R-:W-:Y:S01]  /*2ca0*/  SHF.R.U32.HI R60, RZ, 0x3, R4 ;  /* 0x00000003ff3c7819 */ /* 0x000fe20000011604 */
[----:B------:R0:W3:Y:S04]  /*2cb0*/  @!P2 LDG.E.U16 R123, desc[UR22][R68.64] ;  /* 0x00000016447ba981 */ /* 0x0000e8000c1e1500 */
[----:B------:R0:W3:Y:S01]  /*2cc0*/  @!P2 LDG.E.U16 R124, desc[UR22][R66.64] ;  /* 0x00000016427ca981 */ /* 0x0000e2000c1e1500 */
[----:B------:R-:W-:Y:S01]  /*2cd0*/  LOP3.LUT P2, RZ, R60, 0x1, RZ, 0xc0, !PT ;  /* 0x000000013cff7812 */ /* 0x000fe2000784c0ff */
[C---:B------:R-:W-:Y:S01]  /*2ce0*/  IMAD R60, R148.reuse, 0xc, RZ ;  /* 0x0000000c943c7824 */ /* 0x040fe200078e02ff */
[----:B------:R-:W-:Y:S01]  /*2cf0*/  PRMT R128, RZ, 0x7610, R128 ;  /* 0x00007610ff807816 */ /* 0x000fe20000000080 */
[----:B------:R-:W-:Y:S01]  /*2d00*/  IMAD R61, R148, 0x5, RZ ;  /* 0x00000005943d7824 */ /* 0x000fe200078e02ff */
[----:B------:R-:W-:-:S02]  /*2d10*/  PRMT R126, RZ, 0x7610, R126 ;  /* 0x00007610ff7e7816 */ /* 0x000fc4000000007e */
[----:B------:R-:W-:Y:S02]  /*2d20*/  PRMT R127, RZ, 0x7610, R127 ;  /* 0x00007610ff7f7816 */ /* 0x000fe4000000007f */
[----:B------:R-:W-:Y:S01]  /*2d30*/  PRMT R137, RZ, 0x7610, R137 ;  /* 0x00007610ff897816 */ /* 0x000fe20000000089 */
[----:B------:R-:W-:Y:S01]  /*2d40*/  IMAD R82, R148, 0x14, RZ ;  /* 0x0000001494527824 */ /* 0x000fe200078e02ff */
[----:B------:R-:W-:Y:S02]  /*2d50*/  PRMT R125, RZ, 0x7610, R125 ;  /* 0x00007610ff7d7816 */ /* 0x000fe4000000007d */
[----:B------:R-:W-:Y:S01]  /*2d60*/  PRMT R129, RZ, 0x7610, R129 ;  /* 0x00007610ff817816 */ /* 0x000fe20000000081 */
[C---:B------:R-:W-:Y:S01]  /*2d70*/  IMAD.WIDE R90, R82.reuse, 0x2, R162 ;  /* 0x00000002525a7825 */ /* 0x040fe200078e02a2 */
[----:B------:R-:W-:Y:S02]  /*2d80*/  PRMT R130, RZ, 0x7610, R130 ;  /* 0x00007610ff827816 */ /* 0x000fe40000000082 */
[----:B------:R-:W-:Y:S01]  /*2d90*/  PRMT R131, RZ, 0x7610, R131 ;  /* 0x00007610ff837816 */ /* 0x000fe20000000083 */
[C---:B------:R-:W-:Y:S01]  /*2da0*/  IMAD.WIDE R86, R82.reuse, 0x2, R160 ;  /* 0x0000000252567825 */ /* 0x040fe200078e02a0 */
[----:B------:R-:W-:Y:S01]  /*2db0*/  PRMT R132, RZ, 0x7610, R132 ;  /* 0x00007610ff847816 */ /* 0x000fe20000000084 */
[----:B------:R-:W3:Y:S01]  /*2dc0*/  @P4 LDG.E.U16 R129, desc[UR22][R90.64] ;  /* 0x000000165a814981 */ /* 0x000ee2000c1e1500 */
[----:B------:R-:W-:Y:S01]  /*2dd0*/  PRMT R138, RZ, 0x7610, R138 ;  /* 0x00007610ff8a7816 */ /* 0x000fe2000000008a */
[C---:B------:R-:W-:Y:S01]  /*2de0*/  IMAD.WIDE R84, R82.reuse, 0x2, R158 ;  /* 0x0000000252547825 */ /* 0x040fe200078e029e */
[----:B------:R-:W-:Y:S01]  /*2df0*/  PRMT R139, RZ, 0x7610, R139 ;  /* 0x00007610ff8b7816 */ /* 0x000fe2000000008b */
[----:B------:R-:W3:Y:S01]  /*2e00*/  @P4 LDG.E.U16 R130, desc[UR22][R86.64] ;  /* 0x0000001656824981 */ /* 0x000ee2000c1e1500 */
[----:B------:R-:W-:Y:S01]  /*2e10*/  PRMT R140, RZ, 0x7610, R140 ;  /* 0x00007610ff8c7816 */ /* 0x000fe2000000008c */
[----:B------:R-:W-:-:S02]  /*2e20*/  IMAD.WIDE R82, R82, 0x2, R156 ;  /* 0x0000000252527825 */ /* 0x000fc400078e029c */
[----:B------:R-:W3:Y:S04]  /*2e30*/  @P4 LDG.E.U16 R131, desc[UR22][R84.64] ;  /* 0x0000001654834981 */ /* 0x000ee8000c1e1500 */
[----:B------:R-:W3:Y:S01]  /*2e40*/  @P4 LDG.E.U16 R132, desc[UR22][R82.64] ;  /* 0x0000001652844981 */ /* 0x000ee2000c1e1500 */
[----:B------:R-:W-:Y:S01]  /*2e50*/  ISETP.GT.U32.AND P4, PT, R0, R8, PT ;  /* 0x000000080000720c */ /* 0x000fe20003f84070 */
[----:B------:R-:W-:Y:S01]  /*2e60*/  IMAD R76, R148, 0x1c, RZ ;  /* 0x0000001c944c7824 */ /* 0x000fe200078e02ff */
[----:B------:R-:W-:Y:S02]  /*2e70*/  PRMT R133, RZ, 0x7610, R133 ;  /* 0x00007610ff857816 */ /* 0x000fe40000000085 */
[----:B------:R-:W-:Y:S01]  /*2e80*/  PRMT R134, RZ, 0x7610, R134 ;  /* 0x00007610ff867816 */ /* 0x000fe20000000086 */
[----:B------:R-:W-:Y:S01]  /*2e90*/  IMAD.WIDE R88, R76, 0x2, R162 ;  /* 0x000000024c587825 */ /* 0x000fe200078e02a2 */
[----:B------:R-:W-:-:S02]  /*2ea0*/  PRMT R135, RZ, 0x7610, R135 ;  /* 0x00007610ff877816 */ /* 0x000fc40000000087 */
[----:B------:R-:W-:Y:S01]  /*2eb0*/  PRMT R136, RZ, 0x7610, R136 ;  /* 0x00007610ff887816 */ /* 0x000fe20000000088 */
[C---:B------:R-:W-:Y:S01]  /*2ec0*/  IMAD.WIDE R80, R76.reuse, 0x2, R160 ;  /* 0x000000024c507825 */ /* 0x040fe200078e02a0 */
[----:B------:R-:W3:Y:S03]  /*2ed0*/  @P2 LDG.E.U16 R133, desc[UR22][R88.64] ;  /* 0x0000001658852981 */ /* 0x000ee6000c1e1500 */
[C---:B------:R-:W-:Y:S01]  /*2ee0*/  IMAD.WIDE R78, R76.reuse, 0x2, R158 ;  /* 0x000000024c4e7825 */ /* 0x040fe200078e029e */
[----:B------:R-:W3:Y:S03]  /*2ef0*/  @P2 LDG.E.U16 R134, desc[UR22][R80.64] ;  /* 0x0000001650862981 */ /* 0x000ee6000c1e1500 */
[----:B------:R-:W-:Y:S01]  /*2f00*/  IMAD.WIDE R76, R76, 0x2, R156 ;  /* 0x000000024c4c7825 */ /* 0x000fe200078e029c */
[----:B------:R-:W3:Y:S03]  /*2f10*/  @P2 LDG.E.U16 R135, desc[UR22][R78.64] ;  /* 0x000000164e872981 */ /* 0x000ee6000c1e1500 */
[----:B------:R-:W-:Y:S01]  /*2f20*/  @!P4 IMAD.IADD R8, R8, 0x1, -R0 ;  /* 0x000000010808c824 */ /* 0x000fe200078e0a00 */
[----:B------:R-:W3:Y:S01]  /*2f30*/  @P2 LDG.E.U16 R136, desc[UR22][R76.64] ;  /* 0x000000164c882981 */ /* 0x000ee2000c1e1500 */
[----:B------:R-:W-:-:S02]  /*2f40*/  ISETP.GT.U32.AND P2, PT, R0, R7, PT ;  /* 0x000000070000720c */ /* 0x000fc40003f44070 */
[----:B------:R-:W-:-:S11]  /*2f50*/  ISETP.GT.U32.AND P4, PT, R0, R12, PT ;  /* 0x0000000c0000720c */ /* 0x000fd60003f84070 */
[--C-:B------:R-:W-:Y:S01]  /*2f60*/  @!P2 IMAD.IADD R7, R7, 0x1, -R0.reuse ;  /* 0x000000010707a824 */ /* 0x100fe200078e0a00 */
[----:B------:R-:W-:Y:S01]  /*2f70*/  ISETP.GT.U32.AND P2, PT, R0, R11, PT ;  /* 0x0000000b0000720c */ /* 0x000fe20003f44070 */
[----:B------:R-:W-:Y:S01]  /*2f80*/  @!P4 IMAD.IADD R12, R12, 0x1, -R0 ;  /* 0x000000010c0cc824 */ /* 0x000fe200078e0a00 */
[----:B------:R-:W-:-:S11]  /*2f90*/  ISETP.GT.U32.AND P4, PT, R0, R8, PT ;  /* 0x000000080000720c */ /* 0x000fd60003f84070 */
[--C-:B------:R-:W-:Y:S01]  /*2fa0*/  @!P2 IMAD.IADD R11, R11, 0x1, -R0.reuse ;  /* 0x000000010b0ba824 */ /* 0x100fe200078e0a00 */
[----:B------:R-:W-:Y:S01]  /*2fb0*/  ISETP.GT.U32.AND P2, PT, R0, R7, PT ;  /* 0x000000070000720c */ /* 0x000fe20003f44070 */
[----:B------:R-:W-:Y:S01]  /*2fc0*/  @!P4 IMAD.IADD R8, R8, 0x1, -R0 ;  /* 0x000000010808c824 */ /* 0x000fe200078e0a00 */
[----:B------:R-:W-:Y:S01]  /*2fd0*/  ISETP.GE.AND P4, PT, R16, RZ, PT ;  /* 0x000000ff1000720c */ /* 0x000fe20003f86270 */
[----:B--2---:R-:W-:Y:S04]  /*2fe0*/  STL [R1+0x1cc], R2 ;  /* 0x0001cc0201007387 */ /* 0x004fe80000100800 */
[----:B------:R0:W-:Y:S04]  /*2ff0*/  STL.64 [R1+0x158], R72 ;  /* 0x0001584801007387 */ /* 0x0001e80000100a00 */
[----:B------:R1:W-:Y:S04]  /*3000*/  STL.64 [R1+0x150], R70 ;  /* 0x0001504601007387 */ /* 0x0003e80000100a00 */
[----:B------:R2:W-:Y:S01]  /*3010*/  STL.64 [R1+0x148], R68 ;  /* 0x0001484401007387 */ /* 0x0005e20000100a00 */
[----:B0-----:R-:W-:-:S03]  /*3020*/  IMAD.WIDE R72, R60, 0x2, R162 ;  /* 0x000000023c487825 */ /* 0x001fc600078e02a2 */
[----:B------:R0:W-:Y:S01]  /*3030*/  STL.64 [R1+0x140], R66 ;  /* 0x0001404201007387 */ /* 0x0001e20000100a00 */
[----:B-1----:R-:W-:-:S03]  /*3040*/  IMAD.WIDE R70, R60, 0x2, R160 ;  /* 0x000000023c467825 */ /* 0x002fc600078e02a0 */
[----:B------:R-:W-:Y:S01]  /*3050*/  STL.64 [R1+0x58], R72 ;  /* 0x0000584801007387 */ /* 0x000fe20000100a00 */
[----:B--2---:R-:W-:-:S03]  /*3060*/  IMAD.WIDE R68, R60, 0x2, R158 ;  /* 0x000000023c447825 */ /* 0x004fc600078e029e */
[----:B------:R-:W-:Y:S01]  /*3070*/  STL.64 [R1+0x50], R70 ;  /* 0x0000504601007387 */ /* 0x000fe20000100a00 */
[----:B0-----:R-:W-:-:S03]  /*3080*/  IMAD.WIDE R66, R60, 0x2, R156 ;  /* 0x000000023c427825 */ /* 0x001fc600078e029c */
[----:B------:R-:W-:Y:S04]  /*3090*/  STL.64 [R1+0x48], R68 ;  /* 0x0000484401007387 */ /* 0x000fe80000100a00 */
[----:B------:R0:W-:Y:S04]  /*30a0*/  STL.64 [R1+0x40], R66 ;  /* 0x0000404201007387 */ /* 0x0001e80000100a00 */
[----:B------:R0:W2:Y:S04]  /*30b0*/  @!P0 LDG.E.U16 R128, desc[UR22][R66.64] ;  /* 0x0000001642808981 */ /* 0x0000a8000c1e1500 */
[----:B------:R1:W2:Y:S04]  /*30c0*/  @!P0 LDG.E.U16 R126, desc[UR22][R70.64] ;  /* 0x00000016467e8981 */ /* 0x0002a8000c1e1500 */
[----:B------:R4:W2:Y:S01]  /*30d0*/  @!P0 LDG.E.U16 R127, desc[UR22][R68.64] ;  /* 0x00000016447f8981 */ /* 0x0008a2000c1e1500 */
[----:B0-----:R-:W-:-:S03]  /*30e0*/  IMAD.WIDE R66, R61, 0x2, R162 ;  /* 0x000000023d427825 */ /* 0x001fc600078e02a2 */
[----:B------:R-:W2:Y:S01]  /*30f0*/  @!P0 LDG.E.U16 R125, desc[UR22][R72.64] ;  /* 0x00000016487d8981 */ /* 0x000ea2000c1e1500 */
[----:B-1----:R-:W-:-:S03]  /*3100*/  IMAD.WIDE R70, R61, 0x2, R160 ;  /* 0x000000023d467825 */ /* 0x002fc600078e02a0 */
[----:B------:R0:W-:Y:S01]  /*3110*/  STL.64 [R1+0x138], R66 ;  /* 0x0001384201007387 */ /* 0x0001e20000100a00 */
[----:B----4-:R-:W-:-:S03]  /*3120*/  IMAD.WIDE R68, R61, 0x2, R158 ;  /* 0x000000023d447825 */ /* 0x010fc600078e029e */
[----:B------:R0:W4:Y:S01]  /*3130*/  @!P5 LDG.E.U16 R137, desc[UR22][R66.64] ;  /* 0x000000164289d981 */ /* 0x000122000c1e1500 */
[----:B------:R-:W-:-:S03]  /*3140*/  ISETP.GT.U32.AND P0, PT, R0, R9, PT ;  /* 0x000000090000720c */ /* 0x000fc60003f04070 */
[----:B------:R-:W2:Y:S04]  /*3150*/  @!P5 LDG.E.U16 R138, desc[UR22][R70.64] ;  /* 0x00000016468ad981 */ /* 0x000ea8000c1e1500 */
[----:B------:R1:W2:Y:S01]  /*3160*/  @!P5 LDG.E.U16 R139, desc[UR22][R68.64] ;  /* 0x00000016448bd981 */ /* 0x0002a2000c1e1500 */
[----:B0-----:R-:W-:-:S05]  /*3170*/  IMAD.WIDE R66, R61, 0x2, R156 ;  /* 0x000000023d427825 */ /* 0x001fca00078e029c */
[----:B------:R0:W2:Y:S01]  /*3180*/  @!P5 LDG.E.U16 R140, desc[UR22][R66.64] ;  /* 0x00000016428cd981 */ /* 0x0000a2000c1e1500 */
[C---:B------:R-:W-:Y:S01]  /*3190*/  ISETP.GT.U32.AND P5, PT, R0.reuse, R13, PT ;  /* 0x0000000d0000720c */ /* 0x040fe20003fa4070 */
[----:B------:R-:W-:Y:S01]  /*31a0*/  @!P0 IMAD.IADD R9, R9, 0x1, -R0 ;  /* 0x0000000109098824 */ /* 0x000fe200078e0a00 */
[----:B------:R-:W-:-:S11]  /*31b0*/  ISETP.GT.U32.AND P0, PT, R0, R6, PT ;  /* 0x000000060000720c */ /* 0x000fd60003f04070 */
[--C-:B------:R-:W-:Y:S01]  /*31c0*/  @!P5 IMAD.IADD R13, R13, 0x1, -R0.reuse ;  /* 0x000000010d0dd824 */ /* 0x100fe200078e0a00 */
[----:B------:R-:W-:Y:S01]  /*31d0*/  ISETP.GT.U32.AND P5, PT, R0, R10, PT ;  /* 0x0000000a0000720c */ /* 0x000fe20003fa4070 */
[----:B------:R-:W-:Y:S01]  /*31e0*/  @!P0 IMAD.IADD R6, R6, 0x1, -R0 ;  /* 0x0000000106068824 */ /* 0x000fe200078e0a00 */
[----:B------:R-:W-:-:S11]  /*31f0*/  ISETP.GT.U32.AND P0, PT, R0, R9, PT ;  /* 0x000000090000720c */ /* 0x000fd60003f04070 */
[--C-:B------:R-:W-:Y:S01]  /*3200*/  @!P5 IMAD.IADD R10, R10, 0x1, -R0.reuse ;  /* 0x000000010a0ad824 */ /* 0x100fe200078e0a00 */
[----:B------:R-:W-:Y:S01]  /*3210*/  ISETP.GE.AND P5, PT, R5, RZ, PT ;  /* 0x000000ff0500720c */ /* 0x000fe20003fa6270 */
[----:B------:R-:W-:Y:S01]  /*3220*/  @!P0 IMAD.IADD R9, R9, 0x1, -R0 ;  /* 0x0000000109098824 */ /* 0x000fe200078e0a00 */
[----:B------:R-:W-:-:S11]  /*3230*/  ISETP.GE.AND P0, PT, R14, RZ, PT ;  /* 0x000000ff0e00720c */ /* 0x000fd60003f06270 */
[----:B------:R-:W-:Y:S01]  /*3240*/  @!P5 IMAD.MOV R13, RZ, RZ, -R13 ;  /* 0x000000ffff0dd224 */ /* 0x000fe200078e0a0d */
[----:B------:R-:W-:Y:S01]  /*3250*/  ISETP.GE.AND P5, PT, R17, RZ, PT ;  /* 0x000000ff1100720c */ /* 0x000fe20003fa6270 */
[----:B------:R-:W-:Y:S01]  /*3260*/  @!P0 IMAD.MOV R6, RZ, RZ, -R6 ;  /* 0x000000ffff068224 */ /* 0x000fe200078e0a06 */
[----:B------:R-:W-:Y:S01]  /*3270*/  ISETP.GE.AND P0, PT, R19, RZ, PT ;  /* 0x000000ff1300720c */ /* 0x000fe20003f06270 */
[----:B------:R-:W-:Y:S01]  /*3280*/  @!P2 IMAD.IADD R7, R7, 0x1, -R0 ;  /* 0x000000010707a824 */ /* 0x000fe200078e0a00 */
[----:B------:R-:W-:Y:S01]  /*3290*/  ISETP.GE.AND P2, PT, R15, RZ, PT ;  /* 0x000000ff0f00720c */ /* 0x000fe20003f46270 */
[----:B------:R-:W-:Y:S01]  /*32a0*/  @!P4 IMAD.MOV R12, RZ, RZ, -R12 ;  /* 0x000000ffff0cc224 */ /* 0x000fe200078e0a0c */
[----:B------:R-:W-:-:S07]  /*32b0*/  ISETP.GE.AND P4, PT, R18, RZ, PT ;  /* 0x000000ff1200720c */ /* 0x000fce0003f86270 */
[----:B------:R-:W-:Y:S01]  /*32c0*/  @!P5 IMAD.MOV R10, RZ, RZ, -R10 ;  /* 0x000000ffff0ad224 */ /* 0x000fe200078e0a0a */
[----:B------:R-:W-:Y:S01]  /*32d0*/  ISETP.GE.AND P5, PT, R20, RZ, PT ;  /* 0x000000ff1400720c */ /* 0x000fe20003fa6270 */
[C---:B------:R-:W-:Y:S02]  /*32e0*/  IMAD.SHL.U32 R165, R65.reuse, 0x2, RZ ;  /* 0x0000000241a57824 */ /* 0x040fe400078e00ff */
[----:B------:R-:W-:Y:S01]  /*32f0*/  IMAD R60, R148, 0xd, RZ ;  /* 0x0000000d943c7824 */ /* 0x000fe200078e02ff */
[----:B------:R-:W-:Y:S01]  /*3300*/  STL.64 [R1+0x130], R70 ;  /* 0x0001304601007387 */ /* 0x000fe20000100a00 */
[----:B------:R-:W-:Y:S01]  /*3310*/  LOP3.LUT R0, R65, 0x40, RZ, 0xc0, !PT ;  /* 0x0000004041007812 */ /* 0x000fe200078ec0ff */
[----:B------:R-:W-:Y:S01]  /*3320*/  @!P0 IMAD.MOV R9, RZ, RZ, -R9 ;  /* 0x000000ffff098224 */ /* 0x000fe200078e0a09 */
[----:B------:R-:W-:Y:S01]  /*3330*/  LOP3.LUT R165, R165, 0x7e, RZ, 0xc0, !PT ;  /* 0x0000007ea5a57812 */ /* 0x000fe200078ec0ff */
[----:B------:R1:W-:Y:S01]  /*3340*/  STL.64 [R1+0x128], R68 ;  /* 0x0001284401007387 */ /* 0x0003e20000100a00 */
[----:B------:R-:W-:Y:S01]  /*3350*/  PRMT R142, RZ, 0x7610, R142 ;  /* 0x00007610ff8e7816 */ /* 0x000fe2000000008e */
[----:B------:R-:W-:Y:S01]  /*3360*/  @!P2 IMAD.MOV R11, RZ, RZ, -R11 ;  /* 0x000000ffff0ba224 */ /* 0x000fe200078e0a0b */
[----:B------:R-:W-:-:S04]  /*3370*/  @!UP1 UIADD3 UR4, UPT, UPT, -UR4, 0x100000, URZ ;  /* 0x0010000004049890 */ /* 0x000fc8000fffe1ff */
[----:B------:R-:W-:Y:S02]  /*3380*/  @!UP1 USHF.L.U32 UR5, UR4, 0xb, URZ ;  /* 0x0000000b04059899 */ /* 0x000fe400080006ff */
[----:B------:R-:W-:Y:S01]  /*3390*/  @!UP1 USHF.L.U32 UR4, UR4, 0x1, URZ ;  /* 0x0000000104049899 */ /* 0x000fe200080006ff */
[----:B------:R0:W-:Y:S01]  /*33a0*/  STL.64 [R1+0x120], R66 ;  /* 0x0001204201007387 */ /* 0x0001e20000100a00 */
[----:B------:R-:W-:Y:S01]  /*33b0*/  @!P4 IMAD.MOV R8, RZ, RZ, -R8 ;  /* 0x000000ffff08c224 */ /* 0x000fe200078e0a08 */
[----:B------:R-:W-:Y:S01]  /*33c0*/  ISETP.NE.AND P0, PT, R3, RZ, PT ;  /* 0x000000ff0300720c */ /* 0x000fe20003f05270 */
[----:B------:R-:W-:Y:S01]  /*33d0*/  @!P5 IMAD.MOV R7, RZ, RZ, -R7 ;  /* 0x000000ffff07d224 */ /* 0x000fe200078e0a07 */
[----:B------:R-:W-:Y:S01]  /*33e0*/  LOP3.LUT R3, RZ, R3, RZ, 0x33, !PT ;  /* 0x00000003ff037212 */ /* 0x000fe200078e33ff */
[----:B-1----:R-:W-:-:S04]  /*33f0*/  IMAD.WIDE R68, R60, 0x2, R162 ;  /* 0x000000023c447825 */ /* 0x002fc800078e02a2 */
[----:B0-----:R-:W-:Y:S01]  /*3400*/  IMAD.WIDE R66, R60, 0x2, R160 ;  /* 0x000000023c427825 */ /* 0x001fe200078e02a0 */
[----:B------:R-:W-:Y:S01]  /*3410*/  STL.64 [R1+0x38], R68 ;  /* 0x0000384401007387 */ /* 0x000fe20000100a00 */
[C---:B------:R-:W-:Y:S02]  /*3420*/  SEL R149, R3.reuse, R13, !P0 ;  /* 0x0000000d03957207 */ /* 0x040fe40004000000 */
[----:B------:R-:W-:Y:S01]  /*3430*/  IMAD R0, R0, 0x40, R165 ;  /* 0x0000004000007824 */ /* 0x000fe200078e02a5 */
[----:B------:R0:W-:Y:S01]  /*3440*/  STL.64 [R1+0x30], R66 ;  /* 0x0000304201007387 */ /* 0x0001e20000100a00 */
[C---:B------:R-:W-:Y:S01]  /*3450*/  SEL R150, R3.reuse, R6, !P0 ;  /* 0x0000000603967207 */ /* 0x040fe20004000000 */
[----:B------:R-:W-:Y:S01]  /*3460*/  VOTEU.ALL UP1, P3 ;  /* 0x0000000000ff7886 */ /* 0x000fe20001820000 */
[C---:B------:R-:W-:Y:S01]  /*3470*/  SEL R151, R3.reuse, R12, !P0 ;  /* 0x0000000c03977207 */ /* 0x040fe20004000000 */
[----:B------:R0:W2:Y:S01]  /*3480*/  @!P6 LDG.E.U16 R142, desc[UR22][R66.64] ;  /* 0x00000016428ee981 */ /* 0x0000a2000c1e1500 */
[----:B------:R-:W-:-:S02]  /*3490*/  SEL R153, R3, R11, !P0 ;  /* 0x0000000b03997207 */ /* 0x000fc40004000000 */
[C---:B------:R-:W-:Y:S01]  /*34a0*/  SEL R152, R3.reuse, R10, !P0 ;  /* 0x0000000a03987207 */ /* 0x040fe20004000000 */
[----:B------:R1:W2:Y:S01]  /*34b0*/  @!UP1 SYNCS.EXCH.64 URZ, [UR9+0x11008], UR4 ;  /* 0x0110080409ff95b2 */ /* 0x0002a20008000100 */
[C---:B------:R-:W-:Y:S02]  /*34c0*/  SEL R155, R3.reuse, R9, !P0 ;  /* 0x00000009039b7207 */ /* 0x040fe40004000000 */
[C---:B------:R-:W-:Y:S02]  /*34d0*/  SEL R154, R3.reuse, R8, !P0 ;  /* 0x00000008039a7207 */ /* 0x040fe40004000000 */
[----:B------:R-:W-:Y:S01]  /*34e0*/  SEL R2, R3, R7, !P0 ;  /* 0x0000000703027207 */ /* 0x000fe20004000000 */
[----:B0-----:R-:W-:Y:S01]  /*34f0*/  IMAD.WIDE R66, R60, 0x2, R158 ;  /* 0x000000023c427825 */ /* 0x001fe200078e029e */
[----:B------:R-:W-:Y:S02]  /*3500*/  SHF.R.U32.HI R3, RZ, 0xa, R4 ;  /* 0x0000000aff037819 */ /* 0x000fe40000011604 */
[----:B------:R-:W-:Y:S01]  /*3510*/  LOP3.LUT R19, R0, 0x10, RZ, 0x3c, !PT ;  /* 0x0000001000137812 */ /* 0x000fe200078e3cff */
[----:B------:R-:W-:Y:S01]  /*3520*/  IMAD.WIDE R60, R60, 0x2, R156 ;  /* 0x000000023c3c7825 */ /* 0x000fe200078e029c */
[----:B------:R-:W-:Y:S01]  /*3530*/  PRMT R141, RZ, 0x7610, R141 ;  /* 0x00007610ff8d7816 */ /* 0x000fe2000000008d */
[----:B------:R-:W-:Y:S01]  /*3540*/  STL.64 [R1+0x28], R66 ;  /* 0x0000284201007387 */ /* 0x000fe20000100a00 */
[----:B------:R-:W-:Y:S01]  /*3550*/  LOP3.LUT P5, RZ, R3, 0x1, RZ, 0xc0, !PT ;  /* 0x0000000103ff7812 */ /* 0x000fe200078ac0ff */
[----:B-1----:R-:W0:Y:S01]  /*3560*/  LDCU UR4, c[0x0][0x3b0] ;  /* 0x00007600ff0477ac */ /* 0x002e220008000800 */
[----:B------:R-:W-:Y:S01]  /*3570*/  SHF.R.U32.HI R3, RZ, 0x2, R4 ;  /* 0x00000002ff037819 */ /* 0x000fe20000011604 */
[----:B------:R-:W-:Y:S04]  /*3580*/  STS.U16 [R0+UR9], R25 ;  /* 0x0000001900007988 */ /* 0x000fe80008000409 */
[----:B------:R-:W-:Y:S01]  /*3590*/  STS.U16 [R0+UR9+0x2000], R24 ;  /* 0x0020001800007988 */ /* 0x000fe20008000409 */
[----:B------:R-:W-:-:S03]  /*35a0*/  LOP3.LUT P0, RZ, R3, 0x1, RZ, 0xc0, !PT ;  /* 0x0000000103ff7812 */ /* 0x000fc6000780c0ff */
[----:B------:R-:W-:Y:S04]  /*35b0*/  STS.U16 [R0+UR9+0x4000], R23 ;  /* 0x0040001700007988 */ /* 0x000fe80008000409 */
[----:B------:R-:W-:Y:S04]  /*35c0*/  STS.U16 [R0+UR9+0x6000], R22 ;  /* 0x0060001600007988 */ /* 0x000fe80008000409 */
[----:B------:R-:W-:Y:S04]  /*35d0*/  STS.U16 [R0+UR9+0x400], R21 ;  /* 0x0004001500007988 */ /* 0x000fe80008000409 */
[----:B------:R-:W-:Y:S04]  /*35e0*/  STL.64 [R1+0x20], R60 ;  /* 0x0000203c01007387 */ /* 0x000fe80000100a00 */
[----:B------:R-:W-:Y:S04]  /*35f0*/  STS.U16 [R0+UR9+0x2400], R36 ;  /* 0x0024002400007988 */ /* 0x000fe80008000409 */
[----:B------:R-:W-:Y:S04]  /*3600*/  STS.U16 [R0+UR9+0x4400], R35 ;  /* 0x0044002300007988 */ /* 0x000fe80008000409 */
[----:B------:R-:W-:Y:S04]  /*3610*/  STS.U16 [R0+UR9+0x6400], R34 ;  /* 0x0064002200007988 */ /* 0x000fe80008000409 */
[----:B------:R-:W-:Y:S04]  /*3620*/  STS.U16 [R0+UR9+0x800], R33 ;  /* 0x0008002100007988 */ /* 0x000fe80008000409 */
[----:B------:R-:W-:Y:S04]  /*3630*/  STS.U16 [R0+UR9+0x2800], R32 ;  /* 0x0028002000007988 */ /* 0x000fe80008000409 */
[----:B------:R-:W-:Y:S04]  /*3640*/  STS.U16 [R0+UR9+0x4800], R31 ;  /* 0x0048001f00007988 */ /* 0x000fe80008000409 */
[----:B------:R-:W-:Y:S04]  /*3650*/  STS.U16 [R0+UR9+0x6800], R30 ;  /* 0x0068001e00007988 */ /* 0x000fe80008000409 */
[----:B------:R1:W-:Y:S04]  /*3660*/  STS.U16 [R0+UR9+0xc00], R29 ;  /* 0x000c001d00007988 */ /* 0x0003e80008000409 */
[----:B------:R-:W-:Y:S04]  /*3670*/  STS.U16 [R0+UR9+0x2c00], R28 ;  /* 0x002c001c00007988 */ /* 0x000fe80008000409 */
[----:B------:R-:W-:Y:S04]  /*3680*/  STS.U16 [R0+UR9+0x4c00], R27 ;  /* 0x004c001b00007988 */ /* 0x000fe80008000409 */
[----:B------:R-:W-:Y:S01]  /*3690*/  STS.U16 [R0+UR9+0x6c00], R26 ;  /* 0x006c001a00007988 */ /* 0x000fe20008000409 */
[----:B------:R-:W-:-:S03]  /*36a0*/  SHF.R.U32.HI R3, RZ, 0x9, R4 ;  /* 0x00000009ff037819 */ /* 0x000fc60000011604 */
[----:B------:R-:W-:Y:S04]  /*36b0*/  STS.U16 [R19+UR9+0x480], R48 ;  /* 0x0004803013007988 */ /* 0x000fe80008000409 */
[----:B-1----:R-:W2:Y:S04]  /*36c0*/  LDL.LU R29, [R1+0x1c] ;  /* 0x00001c00011d7983 */ /* 0x002ea80000300800 */
[----:B------:R-:W-:Y:S04]  /*36d0*/  STS.U16 [R19+UR9+0x2480], R47 ;  /* 0x0024802f13007988 */ /* 0x000fe80008000409 */
[----:B------:R-:W3:Y:S04]  /*36e0*/  LDL.LU R30, [R1+0x18] ;  /* 0x00001800011e7983 */ /* 0x000ee80000300800 */
[----:B------:R1:W4:Y:S04]  /*36f0*/  @!P6 LDG.E.U16 R141, desc[UR22][R68.64] ;  /* 0x00000016448de981 */ /* 0x000328000c1e1500 */
[----:B------:R-:W-:Y:S04]  /*3700*/  STS.U16 [R19+UR9+0x4480], R46 ;  /* 0x0044802e13007988 */ /* 0x000fe80008000409 */
[----:B------:R-:W4:Y:S01]  /*3710*/  LDL.LU R31, [R1+0x14] ;  /* 0x00001400011f7983 */ /* 0x000f220000300800 */
[----:B-1----:R-:W-:-:S03]  /*3720*/  IMAD R68, R148, 0x15, RZ ;  /* 0x0000001594447824 */ /* 0x002fc600078e02ff */
[----:B------:R-:W-:Y:S04]  /*3730*/  STS.U16 [R19+UR9+0x6480], R45 ;  /* 0x0064802d13007988 */ /* 0x000fe80008000409 */
[----:B------:R-:W4:Y:S01]  /*3740*/  LDL.LU R32, [R1+0x10] ;  /* 0x0000100001207983 */ /* 0x000f220000300800 */
[----:B------:R-:W-:-:S03]  /*3750*/  LOP3.LUT P4, RZ, R3, 0x1, RZ, 0xc0, !PT ;  /* 0x0000000103ff7812 */ /* 0x000fc6000788c0ff */
[----:B------:R-:W-:Y:S01]  /*3760*/  STS.U16 [R19+UR9+0x880], R44 ;  /* 0x0008802c13007988 */ /* 0x000fe20008000409 */
[----:B------:R-:W-:-:S03]  /*3770*/  PRMT R145, RZ, 0x7610, R145 ;  /* 0x00007610ff917816 */ /* 0x000fc60000000091 */
[----:B------:R-:W4:Y:S01]  /*3780*/  LDL.LU R33, [R1+0xc] ;  /* 0x00000c0001217983 */ /* 0x000f220000300800 */
[----:B------:R-:W-:Y:S01]  /*3790*/  PRMT R146, RZ, 0x7610, R146 ;  /* 0x00007610ff927816 */ /* 0x000fe20000000092 */
[C---:B------:R-:W-:Y:S02]  /*37a0*/  IMAD.WIDE R74, R68.reuse, 0x2, R162 ;  /* 0x00000002444a7825 */ /* 0x040fe400078e02a2 */
[----:B------:R-:W-:Y:S01]  /*37b0*/  STS.U16 [R19+UR9+0x2880], R43 ;  /* 0x0028802b13007988 */ /* 0x000fe20008000409 */
[----:B------:R-:W-:Y:S01]  /*37c0*/  PRMT R147, RZ, 0x7610, R147 ;  /* 0x00007610ff937816 */ /* 0x000fe20000000093 */
[C---:B------:R-:W-:Y:S02]  /*37d0*/  IMAD.WIDE R72, R68.reuse, 0x2, R160 ;  /* 0x0000000244487825 */ /* 0x040fe400078e02a0 */
[----:B------:R-:W4:Y:S01]  /*37e0*/  LDL.LU R34, [R1+0x8] ;  /* 0x0000080001227983 */ /* 0x000f220000300800 */
[----:B------:R-:W-:Y:S01]  /*37f0*/  PRMT R165, RZ, 0x7610, R165 ;  /* 0x00007610ffa57816 */ /* 0x000fe200000000a5 */
[----:B------:R-:W-:-:S02]  /*3800*/  IMAD.WIDE R70, R68, 0x2, R158 ;  /* 0x0000000244467825 */ /* 0x000fc400078e029e */
[----:B------:R-:W-:Y:S01]  /*3810*/  STS.U16 [R19+UR9+0x4880], R42 ;  /* 0x0048802a13007988 */ /* 0x000fe20008000409 */
[----:B------:R-:W-:Y:S01]  /*3820*/  SHF.R.U32.HI R3, RZ, 0x8, R4 ;  /* 0x00000008ff037819 */ /* 0x000fe20000011604 */
[----:B------:R-:W-:Y:S02]  /*3830*/  IMAD.WIDE R68, R68, 0x2, R156 ;  /* 0x0000000244447825 */ /* 0x000fe400078e029c */
[----:B------:R-:W4:Y:S01]  /*3840*/  LDL.LU R35, [R1+0x4] ;  /* 0x0000040001237983 */ /* 0x000f220000300800 */
[----:B------:R-:W-:-:S03]  /*3850*/  SHF.R.U32.HI R4, RZ, 0x1, R4 ;  /* 0x00000001ff047819 */ /* 0x000fc60000011604 */
[----:B------:R-:W-:Y:S04]  /*3860*/  STS.U16 [R19+UR9+0x6880], R41 ;  /* 0x0068802913007988 */ /* 0x000fe80008000409 */
[----:B------:R-:W4:Y:S04]  /*3870*/  LDL.LU R36, [R1] ;  /* 0x0000000001247983 */ /* 0x000f280000300800 */
[----:B------:R-:W-:Y:S04]  /*3880*/  STS.U16 [R19+UR9+0xc80], R40 ;  /* 0x000c802813007988 */ /* 0x000fe80008000409 */
[----:B------:R-:W-:Y:S04]  /*3890*/  STS.U16 [R19+UR9+0x2c80], R39 ;  /* 0x002c802713007988 */ /* 0x000fe80008000409 */
[----:B------:R-:W-:Y:S04]  /*38a0*/  STS.U16 [R19+UR9+0x4c80], R38 ;  /* 0x004c802613007988 */ /* 0x000fe80008000409 */
[----:B------:R-:W-:Y:S04]  /*38b0*/  STS.U16 [R19+UR9+0x6c80], R37 ;  /* 0x006c802513007988 */ /* 0x000fe80008000409 */
[----:B------:R-:W-:Y:S04]  /*38c0*/  STS.U16 [R19+UR9+0x80], R57 ;  /* 0x0000803913007988 */ /* 0x000fe80008000409 */
[----:B------:R-:W4:Y:S04]  /*38d0*/  @P5 LDG.E.U16 R145, desc[UR22][R74.64] ;  /* 0x000000164a915981 */ /* 0x000f28000c1e1500 */
[----:B------:R-:W4:Y:S04]  /*38e0*/  @P5 LDG.E.U16 R146, desc[UR22][R72.64] ;  /* 0x0000001648925981 */ /* 0x000f28000c1e1500 */
[----:B------:R-:W4:Y:S04]  /*38f0*/  @P5 LDG.E.U16 R147, desc[UR22][R70.64] ;  /* 0x0000001646935981 */ /* 0x000f28000c1e1500 */
[----:B------:R-:W4:Y:S01]  /*3900*/  @P5 LDG.E.U16 R165, desc[UR22][R68.64] ;  /* 0x0000001644a55981 */ /* 0x000f22000c1e1500 */
[----:B------:R-:W-:-:S03]  /*3910*/  LOP3.LUT P5, RZ, R4, 0x1, RZ, 0xc0, !PT ;  /* 0x0000000104ff7812 */ /* 0x000fc600078ac0ff */
[----:B------:R-:W-:Y:S04]  /*3920*/  STS.U16 [R19+UR9+0x2080], R56 ;  /* 0x0020803813007988 */ /* 0x000fe80008000409 */
[----:B------:R-:W-:Y:S04]  /*3930*/  STS.U16 [R19+UR9+0x4080], R55 ;  /* 0x0040803713007988 */ /* 0x000fe80008000409 */
[----:B------:R1:W-:Y:S04]  /*3940*/  STS.U16 [R19+UR9+0x6080], R54 ;  /* 0x0060803613007988 */ /* 0x0003e80008000409 */
[----:B------:R-:W4:Y:S04]  /*3950*/  LDL.LU R4, [R1+0x1d0] ;  /* 0x0001d00001047983 */ /* 0x000f280000300800 */
[----:B-1----:R-:W4:Y:S01]  /*3960*/  LDL.LU R19, [R1+0x1cc] ;  /* 0x0001cc0001137983 */ /* 0x002f220000300800 */
[----:B------:R-:W-:-:S06]  /*3970*/  PRMT R143, RZ, 0x7610, R143 ;  /* 0x00007610ff8f7816 */ /* 0x000fcc000000008f */
[----:B------:R-:W4:Y:S01]  /*3980*/  @!P6 LDG.E.U16 R143, desc[UR22][R66.64] ;  /* 0x00000016428fe981 */ /* 0x000f22000c1e1500 */
[----:B------:R-:W-:Y:S01]  /*3990*/  PRMT R144, RZ, 0x7610, R144 ;  /* 0x00007610ff907816 */ /* 0x000fe20000000090 */
[----:B------:R-:W-:Y:S01]  /*39a0*/  IMAD.MOV.U32 R47, RZ, RZ, R64 ;  /* 0x000000ffff2f7224 */ /* 0x000fe200078e0040 */
[----:B------:R-:W-:-:S04]  /*39b0*/  LOP3.LUT R15, R0, 0x20, RZ, 0x3c, !PT ;  /* 0x00000020000f7812 */ /* 0x000fc800078e3cff */
[----:B------:R1:W4:Y:S01]  /*39c0*/  @!P6 LDG.E.U16 R144, desc[UR22][R60.64] ;  /* 0x000000163c90e981 */ /* 0x000322000c1e1500 */
[----:B------:R-:W-:Y:S01]  /*39d0*/  ISETP.NE.U32.AND P2, PT, R62, RZ, PT ;  /* 0x000000ff3e00720c */ /* 0x000fe20003f45070 */
[----:B------:R-:W-:Y:S01]  /*39e0*/  IMAD.MOV.U32 R48, RZ, RZ, R63 ;  /* 0x000000ffff307224 */ /* 0x000fe200078e003f */
[----:B------:R-:W-:Y:S02]  /*39f0*/  PRMT R28, RZ, 0x7610, R28 ;  /* 0x00007610ff1c7816 */ /* 0x000fe4000000001c */
[----:B------:R-:W-:Y:S01]  /*3a00*/  PRMT R27, RZ, 0x7610, R27 ;  /* 0x00007610ff1b7816 */ /* 0x000fe2000000001b */
[----:B-1----:R-:W-:Y:S01]  /*3a10*/  IMAD R60, R148, 0x1d, RZ ;  /* 0x0000001d943c7824 */ /* 0x002fe200078e02ff */
[----:B------:R-:W-:Y:S02]  /*3a20*/  PRMT R26, RZ, 0x7610, R26 ;  /* 0x00007610ff1a7816 */ /* 0x000fe4000000001a */
[----:B------:R-:W-:Y:S01]  /*3a30*/  PRMT R25, RZ, 0x7610, R25 ;  /* 0x00007610ff197816 */ /* 0x000fe20000000019 */
[----:B------:R-:W-:Y:S01]  /*3a40*/  IMAD.WIDE R66, R60, 0x2, R162 ;  /* 0x000000023c427825 */ /* 0x000fe200078e02a2 */
[----:B------:R-:W-:-:S03]  /*3a50*/  LOP3.LUT P6, RZ, R3, 0x1, RZ, 0xc0, !PT ;  /* 0x0000000103ff7812 */ /* 0x000fc600078cc0ff */
[C---:B------:R-:W-:Y:S01]  /*3a60*/  IMAD.WIDE R64, R60.reuse, 0x2, R160 ;  /* 0x000000023c407825 */ /* 0x040fe200078e02a0 */
[----:B------:R1:W-:Y:S03]  /*3a70*/  STS.U16 [R15+UR9+0x100], R52 ;  /* 0x000100340f007988 */ /* 0x0003e60008000409 */
[C---:B------:R-:W-:Y:S01]  /*3a80*/  IMAD.WIDE R62, R60.reuse, 0x2, R158 ;  /* 0x000000023c3e7825 */ /* 0x040fe200078e029e */
[----:B------:R-:W-:Y:S03]  /*3a90*/  STS.U16 [R15+UR9+0x2100], R51 ;  /* 0x002100330f007988 */ /* 0x000fe60008000409 */
[----:B------:R-:W-:Y:S01]  /*3aa0*/  IMAD.WIDE R60, R60, 0x2, R156 ;  /* 0x000000023c3c7825 */ /* 0x000fe200078e029c */
[----:B------:R0:W-:Y:S03]  /*3ab0*/  STS.U16 [R15+UR9+0x4100], R50 ;  /* 0x004100320f007988 */ /* 0x0001e60008000409 */
[----:B------:R-:W-:Y:S01]  /*3ac0*/  VIADD R3, R164, 0xfffffff9 ;  /* 0xfffffff9a4037836 */ /* 0x000fe20000000000 */
[----:B------:R-:W-:Y:S04]  /*3ad0*/  STS.U16 [R15+UR9+0x6100], R49 ;  /* 0x006100310f007988 */ /* 0x000fe80008000409 */
[----:B------:R-:W4:Y:S04]  /*3ae0*/  @P0 LDG.E.U16 R28, desc[UR22][R66.64] ;  /* 0x00000016421c0981 */ /* 0x000f28000c1e1500 */
[----:B------:R-:W4:Y:S04]  /*3af0*/  @P0 LDG.E.U16 R27, desc[UR22][R64.64] ;  /* 0x00000016401b0981 */ /* 0x000f28000c1e1500 */
[----:B------:R-:W4:Y:S04]  /*3b00*/  @P0 LDG.E.U16 R26, desc[UR22][R62.64] ;  /* 0x000000163e1a0981 */ /* 0x000f28000c1e1500 */
[----:B------:R-:W4:Y:S01]  /*3b10*/  @P0 LDG.E.U16 R25, desc[UR22][R60.64] ;  /* 0x000000163c190981 */ /* 0x000f22000c1e1500 */
[----:B------:R-:W-:-:S03]  /*3b20*/  ISETP.GE.U32.AND P0, PT, R3, 0x7fffffda, PT ;  /* 0x7fffffda0300780c */ /* 0x000fc60003f06070 */
[----:B------:R0:W-:Y:S01]  /*3b30*/  STS.U16 [R15+UR9+0x500], R47 ;  /* 0x0005002f0f007988 */ /* 0x0001e20008000409 */
[----:B------:R-:W-:-:S03]  /*3b40*/  IMAD R3, R148, 0x6, RZ ;  /* 0x0000000694037824 */ /* 0x000fc600078e02ff */
[----:B------:R-:W-:Y:S01]  /*3b50*/  STS.U16 [R15+UR9+0x2500], R48 ;  /* 0x002500300f007988 */ /* 0x000fe20008000409 */
        /* <DEDUP_REMOVED lines=8> */
[----:B-1----:R-:W-:Y:S01]  /*3be0*/  IMAD R52, R148, 0x16, RZ ;  /* 0x0000001694347824 */ /* 0x002fe200078e02ff */
[----:B------:R-:W-:Y:S02]  /*3bf0*/  PRMT R6, RZ, 0x7610, R6 ;  /* 0x00007610ff067816 */ /* 0x000fe40000000006 */
[----:B------:R-:W-:Y:S01]  /*3c00*/  PRMT R5, RZ, 0x7610, R5 ;  /* 0x00007610ff057816 */ /* 0x000fe20000000005 */
[----:B------:R-:W-:-:S04]  /*3c10*/  IMAD.WIDE R56, R52, 0x2, R160 ;  /* 0x0000000234387825 */ /* 0x000fc800078e02a0 */
[----:B------:R-:W-:Y:S01]  /*3c20*/  IMAD.WIDE R54, R52, 0x2, R158 ;  /* 0x0000000234367825 */ /* 0x000fe200078e029e */
[----:B------:R-:W4:Y:S03]  /*3c30*/  @P4 LDG.E.U16 R5, desc[UR22][R56.64] ;  /* 0x0000001638054981 */ /* 0x000f26000c1e1500 */
[----:B------:R-:W-:Y:S01]  /*3c40*/  IMAD R42, R148, 0x1e, RZ ;  /* 0x0000001e942a7824 */ /* 0x000fe200078e02ff */
[----:B------:R-:W-:Y:S02]  /*3c50*/  PRMT R18, RZ, 0x7610, R18 ;  /* 0x00007610ff127816 */ /* 0x000fe40000000012 */
[----:B------:R-:W-:Y:S01]  /*3c60*/  PRMT R24, RZ, 0x7610, R24 ;  /* 0x00007610ff187816 */ /* 0x000fe20000000018 */
[C---:B0-----:R-:W-:Y:S01]  /*3c70*/  IMAD.WIDE R50, R42.reuse, 0x2, R162 ;  /* 0x000000022a327825 */ /* 0x041fe200078e02a2 */
[----:B------:R-:W-:Y:S02]  /*3c80*/  PRMT R17, RZ, 0x7610, R17 ;  /* 0x00007610ff117816 */ /* 0x000fe40000000011 */
[----:B------:R-:W-:Y:S01]  /*3c90*/  PRMT R16, RZ, 0x7610, R16 ;  /* 0x00007610ff107816 */ /* 0x000fe20000000010 */
[C---:B------:R-:W-:Y:S01]  /*3ca0*/  IMAD.WIDE R46, R42.reuse, 0x2, R160 ;  /* 0x000000022a2e7825 */ /* 0x040fe200078e02a0 */
[----:B------:R-:W-:Y:S01]  /*3cb0*/  PRMT R23, RZ, 0x7610, R23 ;  /* 0x00007610ff177816 */ /* 0x000fe20000000017 */
[----:B------:R-:W4:Y:S02]  /*3cc0*/  @P5 LDG.E.U16 R18, desc[UR22][R50.64] ;  /* 0x0000001632125981 */ /* 0x000f24000c1e1500 */
[C---:B------:R-:W-:Y:S01]  /*3cd0*/  IMAD.WIDE R44, R42.reuse, 0x2, R158 ;  /* 0x000000022a2c7825 */ /* 0x040fe200078e029e */
[----:B------:R-:W-:Y:S01]  /*3ce0*/  PRMT R22, RZ, 0x7610, R22 ;  /* 0x00007610ff167816 */ /* 0x000fe20000000016 */
[----:B------:R-:W4:Y:S02]  /*3cf0*/  @P5 LDG.E.U16 R17, desc[UR22][R46.64] ;  /* 0x000000162e115981 */ /* 0x000f24000c1e1500 */
[----:B------:R-:W-:Y:S01]  /*3d00*/  IMAD.WIDE R42, R42, 0x2, R156 ;  /* 0x000000022a2a7825 */ /* 0x000fe200078e029c */
[----:B------:R-:W-:Y:S01]  /*3d10*/  PRMT R21, RZ, 0x7610, R21 ;  /* 0x00007610ff157816 */ /* 0x000fe20000000015 */
[----:B------:R-:W4:Y:S01]  /*3d20*/  @P5 LDG.E.U16 R16, desc[UR22][R44.64] ;  /* 0x000000162c105981 */ /* 0x000f22000c1e1500 */
[----:B------:R-:W-:-:S03]  /*3d30*/  PRMT R20, RZ, 0x7610, R20 ;  /* 0x00007610ff147816 */ /* 0x000fc60000000014 */
[----:B--2---:R-:W-:Y:S04]  /*3d40*/  STS.U16 [R15+UR9+0x4500], R29 ;  /* 0x0045001d0f007988 */ /* 0x004fe80008000409 */
[----:B---3--:R-:W-:Y:S04]  /*3d50*/  STS.U16 [R15+UR9+0x6500], R30 ;  /* 0x0065001e0f007988 */ /* 0x008fe80008000409 */
[----:B----4-:R0:W-:Y:S04]  /*3d60*/  STS.U16 [R15+UR9+0x900], R31 ;  /* 0x0009001f0f007988 */ /* 0x0101e80008000409 */
[----:B------:R-:W-:Y:S01]  /*3d70*/  STS.U16 [R15+UR9+0x2900], R32 ;  /* 0x002900200f007988 */ /* 0x000fe20008000409 */
[----:B0-----:R-:W-:-:S03]  /*3d80*/  IMAD.WIDE R30, R3, 0x2, R162 ;  /* 0x00000002031e7825 */ /* 0x001fc600078e02a2 */
[----:B------:R0:W-:Y:S04]  /*3d90*/  STS.U16 [R15+UR9+0x4900], R33 ;  /* 0x004900210f007988 */ /* 0x0001e80008000409 */
[----:B------:R1:W2:Y:S04]  /*3da0*/  @!P0 LDG.E.U16 R14, desc[UR22][R30.64] ;  /* 0x000000161e0e8981 */ /* 0x0002a8000c1e1500 */
[----:B------:R-:W-:Y:S01]  /*3db0*/  STS.U16 [R15+UR9+0x6900], R34 ;  /* 0x006900220f007988 */ /* 0x000fe20008000409 */
[----:B0-----:R-:W-:-:S03]  /*3dc0*/  IMAD.WIDE R32, R3, 0x2, R158 ;  /* 0x0000000203207825 */ /* 0x001fc600078e029e */
[----:B------:R-:W-:Y:S04]  /*3dd0*/  STL.64 [R1+0x118], R30 ;  /* 0x0001181e01007387 */ /* 0x000fe80000100a00 */
[----:B------:R0:W-:Y:S04]  /*3de0*/  STS.U16 [R15+UR9+0xd00], R35 ;  /* 0x000d00230f007988 */ /* 0x0001e80008000409 */
[----:B------:R-:W3:Y:S04]  /*3df0*/  @!P0 LDG.E.U16 R12, desc[UR22][R32.64] ;  /* 0x00000016200c8981 */ /* 0x000ee8000c1e1500 */
[----:B------:R-:W-:Y:S01]  /*3e00*/  STS.U16 [R15+UR9+0x2d00], R36 ;  /* 0x002d00240f007988 */ /* 0x000fe20008000409 */
[----:B0-----:R-:W-:-:S03]  /*3e10*/  IMAD.WIDE R34, R3, 0x2, R160 ;  /* 0x0000000203227825 */ /* 0x001fc600078e02a0 */
[----:B------:R-:W-:Y:S04]  /*3e20*/  STS.U16 [R15+UR9+0x4d00], R59 ;  /* 0x004d003b0f007988 */ /* 0x000fe80008000409 */
[----:B------:R0:W-:Y:S01]  /*3e30*/  STS.U16 [R15+UR9+0x6d00], R58 ;  /* 0x006d003a0f007988 */ /* 0x0001e20008000409 */
[----:B-1----:R-:W-:-:S03]  /*3e40*/  IMAD.WIDE R30, R3, 0x2, R156 ;  /* 0x00000002031e7825 */ /* 0x002fc600078e029c */
[----:B------:R1:W-:Y:S01]  /*3e50*/  STL.64 [R1+0x110], R34 ;  /* 0x0001102201007387 */ /* 0x0003e20000100a00 */
[----:B------:R-:W-:-:S03]  /*3e60*/  VIADD R3, R164, 0xfffffff1 ;  /* 0xfffffff1a4037836 */ /* 0x000fc60000000000 */
[----:B------:R1:W4:Y:S01]  /*3e70*/  @!P0 LDG.E.U16 R13, desc[UR22][R34.64] ;  /* 0x00000016220d8981 */ /* 0x000322000c1e1500 */
[----:B0-----:R-:W-:-:S03]  /*3e80*/  LOP3.LUT R15, R0, 0x30, RZ, 0x3c, !PT ;  /* 0x00000030000f7812 */ /* 0x001fc600078e3cff */
[----:B------:R0:W-:Y:S04]  /*3e90*/  STL.64 [R1+0x108], R32 ;  /* 0x0001082001007387 */ /* 0x0001e80000100a00 */
[----:B------:R-:W-:Y:S04]  /*3ea0*/  STL.64 [R1+0x100], R30 ;  /* 0x0001001e01007387 */ /* 0x000fe80000100a00 */
[----:B------:R0:W2:Y:S01]  /*3eb0*/  @!P0 LDG.E.U16 R11, desc[UR22][R30.64] ;  /* 0x000000161e0b8981 */ /* 0x0000a2000c1e1500 */
[----:B------:R-:W-:Y:S01]  /*3ec0*/  ISETP.GE.U32.AND P0, PT, R3, 0x7fffffd2, PT ;  /* 0x7fffffd20300780c */ /* 0x000fe20003f06070 */
[----:B------:R-:W-:-:S04]  /*3ed0*/  IMAD R3, R148, 0xe, RZ ;  /* 0x0000000e94037824 */ /* 0x000fc800078e02ff */
[----:B------:R-:W-:-:S04]  /*3ee0*/  IMAD.WIDE R36, R3, 0x2, R162 ;  /* 0x0000000203247825 */ /* 0x000fc800078e02a2 */
[C---:B-1----:R-:W-:Y:S01]  /*3ef0*/  IMAD.WIDE R34, R3.reuse, 0x2, R160 ;  /* 0x0000000203227825 */ /* 0x042fe200078e02a0 */
[----:B------:R-:W-:Y:S03]  /*3f00*/  STS.U16 [R15+UR9+0x180], R4 ;  /* 0x000180040f007988 */ /* 0x000fe60008000409 */
[C---:B0-----:R-:W-:Y:S01]  /*3f10*/  IMAD.WIDE R32, R3.reuse, 0x2, R158 ;  /* 0x0000000203207825 */ /* 0x041fe200078e029e */
[----:B------:R-:W-:Y:S01]  /*3f20*/  LOP3.LUT R29, R0, 0x50, RZ, 0x3c, !PT ;  /* 0x00000050001d7812 */ /* 0x000fe200078e3cff */
[----:B------:R-:W2:Y:S04]  /*3f30*/  @!P0 LDG.E.U16 R10, desc[UR22][R36.64] ;  /* 0x00000016240a8981 */ /* 0x000ea8000c1e1500 */
[----:B------:R-:W-:Y:S04]  /*3f40*/  STS.U16 [R15+UR9+0x2180], R19 ;  /* 0x002180130f007988 */ /* 0x000fe80008000409 */
[----:B------:R0:W-:Y:S04]  /*3f50*/  STS.U16 [R15+UR9+0x4180], R108 ;  /* 0x0041806c0f007988 */ /* 0x0001e80008000409 */
[----:B------:R1:W-:Y:S04]  /*3f60*/  STS.U16 [R15+UR9+0x6180], R109 ;  /* 0x0061806d0f007988 */ /* 0x0003e80008000409 */
[----:B------:R1:W-:Y:S04]  /*3f70*/  STS.U16 [R15+UR9+0x580], R110 ;  /* 0x0005806e0f007988 */ /* 0x0003e80008000409 */
[----:B0-----:R-:W5:Y:S04]  /*3f80*/  LDL.LU R108, [R1+0x3fc] ;  /* 0x0003fc00016c7983 */ /* 0x001f680000300800 */
[----:B-1----:R-:W5:Y:S04]  /*3f90*/  LDL.LU R109, [R1+0x3f8] ;  /* 0x0003f800016d7983 */ /* 0x002f680000300800 */
[----:B------:R-:W5:Y:S04]  /*3fa0*/  LDL.LU R110, [R1+0x3f4] ;  /* 0x0003f400016e7983 */ /* 0x000f680000300800 */
[----:B------:R0:W-:Y:S04]  /*3fb0*/  STS.U16 [R15+UR9+0x2580], R111 ;  /* 0x0025806f0f007988 */ /* 0x0001e80008000409 */
[----:B------:R1:W-:Y:S04]  /*3fc0*/  STS.U16 [R15+UR9+0x4580], R112 ;  /* 0x004580700f007988 */ /* 0x0003e80008000409 */
[----:B------:R1:W-:Y:S04]  /*3fd0*/  STS.U16 [R15+UR9+0x6580], R113 ;  /* 0x006580710f007988 */ /* 0x0003e80008000409 */
[----:B0-----:R-:W5:Y:S04]  /*3fe0*/  LDL.LU R111, [R1+0x3f0] ;  /* 0x0003f000016f7983 */ /* 0x001f680000300800 */
[----:B-1----:R-:W5:Y:S04]  /*3ff0*/  LDL.LU R112, [R1+0x3ec] ;  /* 0x0003ec0001707983 */ /* 0x002f680000300800 */
[----:B------:R-:W5:Y:S04]  /*4000*/  LDL.LU R113, [R1+0x3e8] ;  /* 0x0003e80001717983 */ /* 0x000f680000300800 */
[----:B------:R0:W-:Y:S01]  /*4010*/  STS.U16 [R15+UR9+0x980], R114 ;  /* 0x000980720f007988 */ /* 0x0001e20008000409 */
[----:B------:R-:W-:-:S03]  /*4020*/  IMAD.WIDE R30, R3, 0x2, R156 ;  /* 0x00000002031e7825 */ /* 0x000fc600078e029c */
[----:B------:R1:W-:Y:S01]  /*4030*/  STS.U16 [R15+UR9+0x2980], R115 ;  /* 0x002980730f007988 */ /* 0x0003e20008000409 */
[----:B------:R-:W-:-:S03]  /*4040*/  LOP3.LUT R19, R0, 0x40, RZ, 0x3c, !PT ;  /* 0x0000004000137812 */ /* 0x000fc600078e3cff */
[----:B------:R1:W-:Y:S04]  /*4050*/  STS.U16 [R15+UR9+0x4980], R116 ;  /* 0x004980740f007988 */ /* 0x0003e80008000409 */
[----:B0-----:R-:W5:Y:S04]  /*4060*/  LDL.LU R114, [R1+0x3e4] ;  /* 0x0003e40001727983 */ /* 0x001f680000300800 */
[----:B-1----:R-:W5:Y:S04]  /*4070*/  LDL.LU R115, [R1+0x3e0] ;  /* 0x0003e00001737983 */ /* 0x002f680000300800 */
[----:B------:R-:W5:Y:S04]  /*4080*/  LDL.LU R116, [R1+0x3dc] ;  /* 0x0003dc0001747983 */ /* 0x000f680000300800 */
[----:B------:R0:W-:Y:S04]  /*4090*/  STS.U16 [R15+UR9+0x6980], R117 ;  /* 0x006980750f007988 */ /* 0x0001e80008000409 */
[----:B------:R1:W-:Y:S01]  /*40a0*/  STS.U16 [R15+UR9+0xd80], R118 ;  /* 0x000d80760f007988 */ /* 0x0003e20008000409 */
[----:B------:R-:W-:Y:S01]  /*40b0*/  VIADD R4, R164, 0xfffffff8 ;  /* 0xfffffff8a4047836 */ /* 0x000fe20000000000 */
[----:B------:R-:W-:-:S02]  /*40c0*/  PRMT R3, RZ, 0x7610, R3 ;  /* 0x00007610ff037816 */ /* 0x000fc40000000003 */
[----:B------:R-:W2:Y:S04]  /*40d0*/  @!P0 LDG.E.U16 R9, desc[UR22][R34.64] ;  /* 0x0000001622098981 */ /* 0x000ea8000c1e1500 */
[----:B0-----:R-:W5:Y:S04]  /*40e0*/  LDL.LU R117, [R1+0x3d8] ;  /* 0x0003d80001757983 */ /* 0x001f680000300800 */
[----:B-1----:R-:W5:Y:S04]  /*40f0*/  LDL.LU R118, [R1+0x3d4] ;  /* 0x0003d40001767983 */ /* 0x002f680000300800 */
[----:B------:R-:W-:Y:S04]  /*4100*/  STL.64 [R1+0x18], R36 ;  /* 0x0000182401007387 */ /* 0x000fe80000100a00 */
[----:B------:R-:W-:Y:S04]  /*4110*/  STS.U16 [R15+UR9+0x2d80], R53 ;  /* 0x002d80350f007988 */ /* 0x000fe80008000409 */
[----:B------:R-:W-:Y:S04]  /*4120*/  STL.64 [R1+0x10], R34 ;  /* 0x0000102201007387 */ /* 0x000fe80000100a00 */
[----:B------:R-:W-:Y:S04]  /*4130*/  STL.64 [R1+0x8], R32 ;  /* 0x0000082001007387 */ /* 0x000fe80000100a00 */
[----:B------:R0:W-:Y:S04]  /*4140*/  STS.U16 [R15+UR9+0x4d80], R119 ;  /* 0x004d80770f007988 */ /* 0x0001e80008000409 */
[----:B------:R-:W-:Y:S04]  /*4150*/  STL.64 [R1], R30 ;  /* 0x0000001e01007387 */ /* 0x000fe80000100a00 */
[----:B------:R1:W-:Y:S04]  /*4160*/  STS.U16 [R15+UR9+0x6d80], R120 ;  /* 0x006d80780f007988 */ /* 0x0003e80008000409 */
[----:B0-----:R-:W5:Y:S04]  /*4170*/  LDL.LU R119, [R1+0x3d0] ;  /* 0x0003d00001777983 */ /* 0x001f680000300800 */
[----:B------:R0:W-:Y:S04]  /*4180*/  STS.U16 [R19+UR9+0x200], R121 ;  /* 0x0002007913007988 */ /* 0x0001e80008000409 */
[----:B-1----:R-:W5:Y:S04]  /*4190*/  LDL.LU R120, [R1+0x3cc] ;  /* 0x0003cc0001787983 */ /* 0x002f680000300800 */
        /* <DEDUP_REMOVED lines=14> */
[----:B------:R0:W-:Y:S01]  /*4280*/  STS.U16 [R19+UR9+0xa00], R129 ;  /* 0x000a008113007988 */ /* 0x0001e20008000409 */
[----:B------:R-:W-:-:S03]  /*4290*/  IMAD.WIDE R58, R52, 0x2, R162 ;  /* 0x00000002343a7825 */ /* 0x000fc600078e02a2 */
[----:B-1----:R-:W5:Y:S04]  /*42a0*/  LDL.LU R128, [R1+0x3ac] ;  /* 0x0003ac0001807983 */ /* 0x002f680000300800 */
[----:B------:R1:W-:Y:S01]  /*42b0*/  STS.U16 [R19+UR9+0x2a00], R130 ;  /* 0x002a008213007988 */ /* 0x0003e20008000409 */
[----:B------:R-:W-:-:S03]  /*42c0*/  IMAD.WIDE R52, R52, 0x2, R156 ;  /* 0x0000000234347825 */ /* 0x000fc600078e029c */
[----:B------:R-:W3:Y:S04]  /*42d0*/  @!P0 LDG.E.U16 R8, desc[UR22][R32.64] ;  /* 0x0000001620088981 */ /* 0x000ee8000c1e1500 */
[----:B------:R1:W3:Y:S01]  /*42e0*/  @!P0 LDG.E.U16 R7, desc[UR22][R30.64] ;  /* 0x000000161e078981 */ /* 0x0002e2000c1e1500 */
[----:B------:R-:W-:-:S03]  /*42f0*/  ISETP.GE.U32.AND P0, PT, R4, 0x7fffffd9, PT ;  /* 0x7fffffd90400780c */ /* 0x000fc60003f06070 */
[----:B0-----:R-:W5:Y:S01]  /*4300*/  LDL.LU R129, [R1+0x3a8] ;  /* 0x0003a80001817983 */ /* 0x001f620000300800 */
[----:B------:R-:W-:-:S03]  /*4310*/  PRMT R4, RZ, 0x7610, R4 ;  /* 0x00007610ff047816 */ /* 0x000fc60000000004 */
[----:B------:R0:W-:Y:S01]  /*4320*/  STS.U16 [R19+UR9+0x4a00], R131 ;  /* 0x004a008313007988 */ /* 0x0001e20008000409 */
[----:B------:R-:W-:-:S03]  /*4330*/  VIADD R15, R164, 0xfffffff0 ;  /* 0xfffffff0a40f7836 */ /* 0x000fc60000000000 */
        /* <DEDUP_REMOVED lines=12> */
[----:B-1----:R-:W-:-:S03]  /*4400*/  IMAD R19, R148, 0x7, RZ ;  /* 0x0000000794137824 */ /* 0x002fc600078e02ff */
[----:B------:R-:W5:Y:S01]  /*4410*/  LDL.LU R136, [R1+0x38c] ;  /* 0x00038c0001887983 */ /* 0x000f620000300800 */
[----:B------:R-:W-:-:S03]  /*4420*/  IMAD.WIDE R30, R19, 0x2, R162 ;  /* 0x00000002131e7825 */ /* 0x000fc600078e02a2 */
[----:B------:R-:W3:Y:S04]  /*4430*/  @P4 LDG.E.U16 R6, desc[UR22][R58.64] ;  /* 0x000000163a064981 */ /* 0x000ee8000c1e1500 */
[----:B------:R-:W3:Y:S04]  /*4440*/  @P4 LDG.E.U16 R4, desc[UR22][R54.64] ;  /* 0x0000001636044981 */ /* 0x000ee8000c1e1500 */
[----:B------:R-:W3:Y:S01]  /*4450*/  @P4 LDG.E.U16 R3, desc[UR22][R52.64] ;  /* 0x0000001634034981 */ /* 0x000ee2000c1e1500 */
[----:B------:R-:W-:-:S03]  /*4460*/  ISETP.GE.U32.AND P4, PT, R15, 0x7fffffd1, PT ;  /* 0x7fffffd10f00780c */ /* 0x000fc60003f86070 */
[----:B0-----:R-:W5:Y:S01]  /*4470*/  LDL.LU R137, [R1+0x388] ;  /* 0x0003880001897983 */ /* 0x001f620000300800 */
[----:B------:R-:W-:-:S03]  /*4480*/  PRMT R15, RZ, 0x7610, R15 ;  /* 0x00007610ff0f7816 */ /* 0x000fc6000000000f */
[----:B------:R0:W-:Y:S04]  /*4490*/  STS.U16 [R29+UR9+0x2280], R138 ;  /* 0x0022808a1d007988 */ /* 0x0001e80008000409 */
[----:B------:R1:W-:Y:S01]  /*44a0*/  STS.U16 [R29+UR9+0x4280], R139 ;  /* 0x0042808b1d007988 */ /* 0x0003e20008000409 */
[----:B------:R-:W-:-:S03]  /*44b0*/  IMAD R34, R148, 0xf, RZ ;  /* 0x0000000f94227824 */ /* 0x000fc600078e02ff */
[----:B------:R4:W-:Y:S04]  /*44c0*/  STS.U16 [R29+UR9+0x6280], R140 ;  /* 0x0062808c1d007988 */ /* 0x0009e80008000409 */
[----:B0-----:R-:W5:Y:S04]  /*44d0*/  LDL.LU R138, [R1+0x384] ;  /* 0x00038400018a7983 */ /* 0x001f680000300800 */
[----:B-1----:R-:W5:Y:S01]  /*44e0*/  LDL.LU R139, [R1+0x380] ;  /* 0x00038000018b7983 */ /* 0x002f620000300800 */
[----:B------:R-:W-:-:S03]  /*44f0*/  IMAD.WIDE R36, R19, 0x2, R160 ;  /* 0x0000000213247825 */ /* 0x000fc600078e02a0 */
[----:B----4-:R-:W5:Y:S04]  /*4500*/  LDL.LU R140, [R1+0x37c] ;  /* 0x00037c00018c7983 */ /* 0x010f680000300800 */
[----:B------:R0:W-:Y:S01]  /*4510*/  STS.U16 [R29+UR9+0x680], R141 ;  /* 0x0006808d1d007988 */ /* 0x0001e20008000409 */
[----:B------:R-:W-:-:S03]  /*4520*/  IMAD.WIDE R32, R19, 0x2, R158 ;  /* 0x0000000213207825 */ /* 0x000fc600078e029e */
[----:B------:R1:W-:Y:S04]  /*4530*/  STS.U16 [R29+UR9+0x2680], R142 ;  /* 0x0026808e1d007988 */ /* 0x0003e80008000409 */
[----:B------:R4:W-:Y:S04]  /*4540*/  STS.U16 [R29+UR9+0x4680], R143 ;  /* 0x0046808f1d007988 */ /* 0x0009e80008000409 */
[----:B0-----:R-:W5:Y:S04]  /*4550*/  LDL.LU R141, [R1+0x378] ;  /* 0x00037800018d7983 */ /* 0x001f680000300800 */
[----:B-1----:R-:W5:Y:S01]  /*4560*/  LDL.LU R142, [R1+0x374] ;  /* 0x00037400018e7983 */ /* 0x002f620000300800 */
[----:B------:R-:W-:-:S03]  /*4570*/  IMAD.WIDE R48, R34, 0x2, R162 ;  /* 0x0000000222307825 */ /* 0x000fc600078e02a2 */
[----:B----4-:R-:W5:Y:S04]  /*4580*/  LDL.LU R143, [R1+0x370] ;  /* 0x00037000018f7983 */ /* 0x010f680000300800 */
[----:B------:R0:W-:Y:S04]  /*4590*/  STL.64 [R1+0xf8], R30 ;  /* 0x0000f81e01007387 */ /* 0x0001e80000100a00 */
[----:B------:R0:W4:Y:S04]  /*45a0*/  @!P0 LDG.E.U16 R24, desc[UR22][R30.64] ;  /* 0x000000161e188981 */ /* 0x000128000c1e1500 */
[----:B------:R-:W4:Y:S04]  /*45b0*/  @P5 LDG.E.U16 R15, desc[UR22][R42.64] ;  /* 0x000000162a0f5981 */ /* 0x000f28000c1e1500 */
[----:B------:R1:W4:Y:S01]  /*45c0*/  @!P0 LDG.E.U16 R23, desc[UR22][R36.64] ;  /* 0x0000001624178981 */ /* 0x000322000c1e1500 */
[----:B0-----:R-:W-:-:S03]  /*45d0*/  IMAD.WIDE R30, R19, 0x2, R156 ;  /* 0x00000002131e7825 */ /* 0x001fc600078e029c */
[----:B------:R0:W4:Y:S04]  /*45e0*/  @!P0 LDG.E.U16 R22, desc[UR22][R32.64] ;  /* 0x0000001620168981 */ /* 0x000128000c1e1500 */
[----:B------:R0:W4:Y:S04]  /*45f0*/  @!P0 LDG.E.U16 R21, desc[UR22][R30.64] ;  /* 0x000000161e158981 */ /* 0x000128000c1e1500 */
[----:B------:R-:W4:Y:S04]  /*4600*/  @!P4 LDG.E.U16 R20, desc[UR22][R48.64] ;  /* 0x000000163014c981 */ /* 0x000f28000c1e1500 */
        /* <DEDUP_REMOVED lines=8> */
[----:B------:R-:W-:Y:S01]  /*4690*/  STS.U16 [R29+UR9+0x6e80], R25 ;  /* 0x006e80191d007988 */ /* 0x000fe20008000409 */
[----:B0-----:R-:W-:-:S05]  /*46a0*/  LOP3.LUT R26, R0, 0x60, RZ, 0x3c, !PT ;  /* 0x00000060001a7812 */ /* 0x001fca00078e3cff */
[----:B--2---:R-:W-:Y:S04]  /*46b0*/  STS.U16 [R26+UR9+0x300], R14 ;  /* 0x0003000e1a007988 */ /* 0x004fe80008000409 */
[----:B------:R0:W-:Y:S04]  /*46c0*/  STS.U16 [R26+UR9+0x2300], R13 ;  /* 0x0023000d1a007988 */ /* 0x0001e80008000409 */
[----:B---3--:R2:W-:Y:S04]  /*46d0*/  STS.U16 [R26+UR9+0x4300], R12 ;  /* 0x0043000c1a007988 */ /* 0x0085e80008000409 */
[----:B------:R3:W-:Y:S04]  /*46e0*/  STS.U16 [R26+UR9+0x6300], R11 ;  /* 0x0063000b1a007988 */ /* 0x0007e80008000409 */
[----:B------:R1:W-:Y:S04]  /*46f0*/  STS.U16 [R26+UR9+0x700], R10 ;  /* 0x0007000a1a007988 */ /* 0x0003e80008000409 */
[----:B------:R1:W-:Y:S01]  /*4700*/  STS.U16 [R26+UR9+0x2700], R9 ;  /* 0x002700091a007988 */ /* 0x0003e20008000409 */
[----:B0-----:R-:W-:Y:S01]  /*4710*/  LOP3.LUT R13, R0, 0x70, RZ, 0x3c, !PT ;  /* 0x00000070000d7812 */ /* 0x001fe200078e3cff */
[----:B------:R-:W-:Y:S01]  /*4720*/  IMAD R28, R148, 0x17, RZ ;  /* 0x00000017941c7824 */ /* 0x000fe200078e02ff */
[----:B------:R-:W-:Y:S01]  /*4730*/  PRMT R19, RZ, 0x7610, R19 ;  /* 0x00007610ff137816 */ /* 0x000fe20000000013 */
[----:B------:R0:W-:Y:S01]  /*4740*/  STL.64 [R1+0xf0], R36 ;  /* 0x0000f02401007387 */ /* 0x0001e20000100a00 */
[----:B------:R-:W-:Y:S01]  /*4750*/  IMAD.WIDE R40, R34, 0x2, R160 ;  /* 0x0000000222287825 */ /* 0x000fe200078e02a0 */
[----:B--2---:R-:W-:-:S02]  /*4760*/  PRMT R12, RZ, 0x7610, R12 ;  /* 0x00007610ff0c7816 */ /* 0x004fc4000000000c */
[----:B---3--:R-:W-:Y:S01]  /*4770*/  PRMT R11, RZ, 0x7610, R11 ;  /* 0x00007610ff0b7816 */ /* 0x008fe2000000000b */
[----:B------:R2:W-:Y:S01]  /*4780*/  STL.64 [R1+0xe8], R32 ;  /* 0x0000e82001007387 */ /* 0x0005e20000100a00 */
[----:B-1----:R-:W-:Y:S01]  /*4790*/  PRMT R10, RZ, 0x7610, R10 ;  /* 0x00007610ff0a7816 */ /* 0x002fe2000000000a */
[----:B------:R-:W-:Y:S01]  /*47a0*/  IMAD.WIDE R38, R28, 0x2, R162 ;  /* 0x000000021c267825 */ /* 0x000fe200078e02a2 */
[----:B------:R-:W-:Y:S01]  /*47b0*/  PRMT R9, RZ, 0x7610, R9 ;  /* 0x00007610ff097816 */ /* 0x000fe20000000009 */
[----:B------:R1:W-:Y:S02]  /*47c0*/  STL.64 [R1+0xe0], R30 ;  /* 0x0000e01e01007387 */ /* 0x0003e40000100a00 */
[C---:B0-----:R-:W-:Y:S02]  /*47d0*/  IMAD.WIDE R36, R34.reuse, 0x2, R158 ;  /* 0x0000000222247825 */ /* 0x041fe400078e029e */
[----:B------:R-:W3:Y:S02]  /*47e0*/  @!P4 LDG.E.U16 R19, desc[UR22][R40.64] ;  /* 0x000000162813c981 */ /* 0x000ee4000c1e1500 */
[----:B------:R-:W-:-:S02]  /*47f0*/  IMAD.WIDE R34, R34, 0x2, R156 ;  /* 0x0000000222227825 */ /* 0x000fc400078e029c */
[----:B------:R-:W3:Y:S02]  /*4800*/  @!P4 LDG.E.U16 R12, desc[UR22][R36.64] ;  /* 0x00000016240cc981 */ /* 0x000ee4000c1e1500 */
[C---:B--2---:R-:W-:Y:S02]  /*4810*/  IMAD.WIDE R32, R28.reuse, 0x2, R160 ;  /* 0x000000021c207825 */ /* 0x044fe400078e02a0 */
[----:B------:R-:W2:Y:S02]  /*4820*/  @!P4 LDG.E.U16 R11, desc[UR22][R34.64] ;  /* 0x00000016220bc981 */ /* 0x000ea4000c1e1500 */
[C---:B-1----:R-:W-:Y:S02]  /*4830*/  IMAD.WIDE R30, R28.reuse, 0x2, R158 ;  /* 0x000000021c1e7825 */ /* 0x042fe400078e029e */
[----:B------:R-:W2:Y:S02]  /*4840*/  @P6 LDG.E.U16 R10, desc[UR22][R38.64] ;  /* 0x00000016260a6981 */ /* 0x000ea4000c1e1500 */
[----:B------:R-:W-:-:S02]  /*4850*/  IMAD.WIDE R28, R28, 0x2, R156 ;  /* 0x000000021c1c7825 */ /* 0x000fc400078e029c */
[----:B------:R-:W2:Y:S04]  /*4860*/  @P6 LDG.E.U16 R9, desc[UR22][R32.64] ;  /* 0x0000001620096981 */ /* 0x000ea8000c1e1500 */
[----:B------:R0:W5:Y:S04]  /*4870*/  LDL.LU R144, [R1+0x36c] ;  /* 0x00036c0001907983 */ /* 0x0001680000300800 */
[----:B------:R0:W5:Y:S04]  /*4880*/  LDL.LU R145, [R1+0x368] ;  /* 0x0003680001917983 */ /* 0x0001680000300800 */
[----:B------:R0:W5:Y:S04]  /*4890*/  LDL.LU R146, [R1+0x364] ;  /* 0x0003640001927983 */ /* 0x0001680000300800 */
[----:B------:R0:W5:Y:S04]  /*48a0*/  LDL.LU R147, [R1+0x360] ;  /* 0x0003600001937983 */ /* 0x0001680000300800 */
[----:B------:R-:W2:Y:S04]  /*48b0*/  LDL R14, [R1+0x1c4] ;  /* 0x0001c400010e7983 */ /* 0x000ea80000100800 */
[----:B------:R1:W-:Y:S04]  /*48c0*/  STS.U16 [R26+UR9+0x4700], R8 ;  /* 0x004700081a007988 */ /* 0x0003e80008000409 */
[----:B------:R0:W-:Y:S01]  /*48d0*/  STS.U16 [R26+UR9+0x6700], R7 ;  /* 0x006700071a007988 */ /* 0x0001e20008000409 */
[----:B-1----:R-:W-:-:S02]  /*48e0*/  PRMT R8, RZ, 0x7610, R8 ;  /* 0x00007610ff087816 */ /* 0x002fc40000000008 */
[----:B0-----:R-:W-:-:S04]  /*48f0*/  PRMT R7, RZ, 0x7610, R7 ;  /* 0x00007610ff077816 */ /* 0x001fc80000000007 */
[----:B------:R-:W2:Y:S04]  /*4900*/  @P6 LDG.E.U16 R8, desc[UR22][R30.64] ;  /* 0x000000161e086981 */ /* 0x000ea8000c1e1500 */
[----:B------:R-:W2:Y:S04]  /*4910*/  @P6 LDG.E.U16 R7, desc[UR22][R28.64] ;  /* 0x000000161c076981 */ /* 0x000ea8000c1e1500 */
[----:B------:R0:W-:Y:S04]  /*4920*/  STS.U16 [R26+UR9+0xb00], R6 ;  /* 0x000b00061a007988 */ /* 0x0001e80008000409 */
[----:B------:R1:W-:Y:S04]  /*4930*/  STS.U16 [R26+UR9+0x2b00], R5 ;  /* 0x002b00051a007988 */ /* 0x0003e80008000409 */
[----:B------:R0:W-:Y:S04]  /*4940*/  STS.U16 [R26+UR9+0x4b00], R4 ;  /* 0x004b00041a007988 */ /* 0x0001e80008000409 */
[----:B------:R0:W-:Y:S04]  /*4950*/  STS.U16 [R26+UR9+0x6b00], R3 ;  /* 0x006b00031a007988 */ /* 0x0001e80008000409 */
[----:B------:R-:W-:Y:S04]  /*4960*/  STS.U16 [R26+UR9+0xf00], R18 ;  /* 0x000f00121a007988 */ /* 0x000fe80008000409 */
[----:B------:R-:W-:Y:S04]  /*4970*/  STS.U16 [R26+UR9+0x2f00], R17 ;  /* 0x002f00111a007988 */ /* 0x000fe80008000409 */
[----:B------:R-:W-:Y:S01]  /*4980*/  STS.U16 [R26+UR9+0x4f00], R16 ;  /* 0x004f00101a007988 */ /* 0x000fe20008000409 */
[----:B0-----:R-:W-:-:S02]  /*4990*/  PRMT R6, RZ, 0x7610, R6 ;  /* 0x00007610ff067816 */ /* 0x001fc40000000006 */
[----:B-1----:R-:W-:Y:S02]  /*49a0*/  PRMT R5, RZ, 0x7610, R5 ;  /* 0x00007610ff057816 */ /* 0x002fe40000000005 */
[----:B------:R-:W-:Y:S02]  /*49b0*/  PRMT R4, RZ, 0x7610, R4 ;  /* 0x00007610ff047816 */ /* 0x000fe40000000004 */
[----:B------:R-:W-:Y:S01]  /*49c0*/  PRMT R3, RZ, 0x7610, R3 ;  /* 0x00007610ff037816 */ /* 0x000fe20000000003 */
[----:B----4-:R-:W-:Y:S04]  /*49d0*/  STS.U16 [R26+UR9+0x6f00], R15 ;  /* 0x006f000f1a007988 */ /* 0x010fe80008000409 */
[----:B------:R-:W-:Y:S04]  /*49e0*/  STS.U16 [R13+UR9+0x380], R24 ;  /* 0x000380180d007988 */ /* 0x000fe80008000409 */
[----:B------:R-:W-:Y:S04]  /*49f0*/  STS.U16 [R13+UR9+0x2380], R23 ;  /* 0x002380170d007988 */ /* 0x000fe80008000409 */
[----:B------:R-:W-:Y:S04]  /*4a00*/  STS.U16 [R13+UR9+0x4380], R22 ;  /* 0x004380160d007988 */ /* 0x000fe80008000409 */
[----:B------:R-:W-:Y:S04]  /*4a10*/  STS.U16 [R13+UR9+0x6380], R21 ;  /* 0x006380150d007988 */ /* 0x000fe80008000409 */
[----:B------:R0:W-:Y:S02]  /*4a20*/  STS.U16 [R13+UR9+0x780], R20 ;  /* 0x000780140d007988 */ /* 0x0001e40008000409 */
[----:B0-----:R-:W-:Y:S01]  /*4a30*/  IMAD R20, R148, 0x1f, RZ ;  /* 0x0000001f94147824 */ /* 0x001fe200078e02ff */
[----:B------:R-:W0:Y:S03]  /*4a40*/  S2R R165, SR_TID.X ;  /* 0x0000000000a57919 */ /* 0x000e260000002100 */
[C---:B------:R-:W-:Y:S01]  /*4a50*/  IMAD.WIDE R26, R20.reuse, 0x2, R162 ;  /* 0x00000002141a7825 */ /* 0x040fe200078e02a2 */
[----:B------:R1:W5:Y:S03]  /*4a60*/  LDL.LU R148, [R1+0x35c] ;  /* 0x00035c0001947983 */ /* 0x0003660000300800 */
[C---:B------:R-:W-:Y:S01]  /*4a70*/  IMAD.WIDE R24, R20.reuse, 0x2, R160 ;  /* 0x0000000214187825 */ /* 0x040fe200078e02a0 */
[----:B------:R-:W4:Y:S03]  /*4a80*/  @!P1 LDG.E.U16 R6, desc[UR22][R26.64] ;  /* 0x000000161a069981 */ /* 0x000f26000c1e1500 */
[C---:B------:R-:W-:Y:S01]  /*4a90*/  IMAD.WIDE R22, R20.reuse, 0x2, R158 ;  /* 0x0000000214167825 */ /* 0x040fe200078e029e */
[----:B------:R-:W4:Y:S03]  /*4aa0*/  @!P1 LDG.E.U16 R5, desc[UR22][R24.64] ;  /* 0x0000001618059981 */ /* 0x000f26000c1e1500 */
[----:B------:R-:W-:Y:S01]  /*4ab0*/  IMAD.WIDE R20, R20, 0x2, R156 ;  /* 0x0000000214147825 */ /* 0x000fe200078e029c */
[----:B------:R-:W4:Y:S04]  /*4ac0*/  @!P1 LDG.E.U16 R4, desc[UR22][R22.64] ;  /* 0x0000001616049981 */ /* 0x000f28000c1e1500 */
[----:B------:R-:W4:Y:S01]  /*4ad0*/  @!P1 LDG.E.U16 R3, desc[UR22][R20.64] ;  /* 0x0000001614039981 */ /* 0x000f22000c1e1500 */
[----:B0-----:R-:W-:Y:S01]  /*4ae0*/  LOP3.LUT R165, R165, 0x1f, RZ, 0xc0, !PT ;  /* 0x0000001fa5a57812 */ /* 0x001fe200078ec0ff */
[----:B------:R-:W-:-:S02]  /*4af0*/  IMAD R154, R154, UR4, RZ ;  /* 0x000000049a9a7c24 */ /* 0x000fc4000f8e02ff */
[----:B------:R-:W-:Y:S01]  /*4b00*/  IMAD R2, R2, UR4, RZ ;  /* 0x0000000402027c24 */ /* 0x000fe2000f8e02ff */
[----:B---3--:R-:W-:Y:S04]  /*4b10*/  STS.U16 [R13+UR9+0x2780], R19 ;  /* 0x002780130d007988 */ /* 0x008fe80008000409 */
[----:B------:R-:W-:Y:S04]  /*4b20*/  STS.U16 [R13+UR9+0x4780], R12 ;  /* 0x0047800c0d007988 */ /* 0x000fe80008000409 */
[----:B--2---:R0:W-:Y:S04]  /*4b30*/  STS.U16 [R13+UR9+0x6780], R11 ;  /* 0x0067800b0d007988 */ /* 0x0041e80008000409 */
[----:B------:R-:W-:Y:S04]  /*4b40*/  STS.U16 [R13+UR9+0xb80], R10 ;  /* 0x000b800a0d007988 */ /* 0x000fe80008000409 */
[----:B------:R2:W-:Y:S01]  /*4b50*/  STS.U16 [R13+UR9+0x2b80], R9 ;  /* 0x002b80090d007988 */ /* 0x0005e20008000409 */
[----:B0-----:R-:W-:-:S02]  /*4b60*/  IMAD R11, R152, UR4, RZ ;  /* 0x00000004980b7c24 */ /* 0x001fc4000f8e02ff */
[----:B--2---:R-:W-:Y:S01]  /*4b70*/  IMAD R9, R150, UR4, RZ ;  /* 0x0000000496097c24 */ /* 0x004fe2000f8e02ff */
[----:B------:R0:W-:Y:S04]  /*4b80*/  STS.U16 [R13+UR9+0x4b80], R8 ;  /* 0x004b80080d007988 */ /* 0x0001e80008000409 */
[----:B------:R2:W-:Y:S01]  /*4b90*/  STS.U16 [R13+UR9+0x6b80], R7 ;  /* 0x006b80070d007988 */ /* 0x0005e20008000409 */
[----:B0-----:R-:W-:Y:S02]  /*4ba0*/  IMAD R8, R155, UR4, RZ ;  /* 0x000000049b087c24 */ /* 0x001fe4000f8e02ff */
[----:B--2---:R-:W-:Y:S02]  /*4bb0*/  IMAD R7, R149, UR4, RZ ;  /* 0x0000000495077c24 */ /* 0x004fe4000f8e02ff */
[----:B------:R1:W5:Y:S04]  /*4bc0*/  LDL.LU R149, [R1+0x358] ;  /* 0x0003580001957983 */ /* 0x0003680000300800 */
[----:B------:R1:W5:Y:S04]  /*4bd0*/  LDL.LU R150, [R1+0x354] ;  /* 0x0003540001967983 */ /* 0x0003680000300800 */
[----:B----4-:R-:W-:Y:S04]  /*4be0*/  STS.U16 [R13+UR9+0xf80], R6 ;  /* 0x000f80060d007988 */ /* 0x010fe80008000409 */
[----:B------:R0:W-:Y:S04]  /*4bf0*/  STS.U16 [R13+UR9+0x2f80], R5 ;  /* 0x002f80050d007988 */ /* 0x0001e80008000409 */
[----:B------:R-:W-:Y:S04]  /*4c00*/  STS.U16 [R13+UR9+0x4f80], R4 ;  /* 0x004f80040d007988 */ /* 0x000fe80008000409 */
[----:B------:R2:W-:Y:S01]  /*4c10*/  STS.U16 [R13+UR9+0x6f80], R3 ;  /* 0x006f80030d007988 */ /* 0x0005e20008000409 */
[----:B0-----:R-:W-:-:S02]  /*4c20*/  IMAD R5, R153, UR4, RZ ;  /* 0x0000000499057c24 */ /* 0x001fc4000f8e02ff */
[----:B--2---:R-:W-:-:S05]  /*4c30*/  IMAD R3, R165, R14, RZ ;  /* 0x0000000ea5037224 */ /* 0x004fca00078e02ff */
[----:B------:R-:W-:Y:S01]  /*4c40*/  LEA R4, P0, R3, UR14, 0x1 ;  /* 0x0000000e03047c11 */ /* 0x000fe2000f8008ff */
[----:B------:R-:W-:Y:S02]  /*4c50*/  IMAD R6, R151, UR4, RZ ;  /* 0x0000000497067c24 */ /* 0x000fe4000f8e02ff */
[----:B------:R1:W5:Y:S01]  /*4c60*/  LDL.LU R151, [R1+0x350] ;  /* 0x0003500001977983 */ /* 0x0003620000300800 */
[----:B------:R-:W-:Y:S02]  /*4c70*/  LEA.HI.X.SX32 R3, R3, UR15, 0x1, P0 ;  /* 0x0000000f03037c11 */ /* 0x000fe400080f0eff */
[-C--:B------:R-:W-:Y:S01]  /*4c80*/  LEA R14, P4, R5, R4.reuse, 0x1 ;  /* 0x00000004050e7211 */ /* 0x080fe200078808ff */
[----:B------:R-:W2:Y:S01]  /*4c90*/  LDL.LU R153, [R1+0x34c] ;  /* 0x00034c0001997983 */ /* 0x000ea20000300800 */
[-C--:B------:R-:W-:Y:S02]  /*4ca0*/  LEA R18, P0, R7, R4.reuse, 0x1 ;  /* 0x0000000407127211 */ /* 0x080fe400078008ff */
[-C--:B------:R-:W-:Y:S01]  /*4cb0*/  LEA.HI.X.SX32 R15, R5, R3.reuse, 0x1, P4 ;  /* 0x00000003050f7211 */ /* 0x080fe200020f0eff */
[----:B------:R-:W-:Y:S01]  /*4cc0*/  IMAD.MOV.U32 R5, RZ, RZ, R8 ;  /* 0x000000ffff057224 */ /* 0x000fe200078e0008 */
[----:B------:R-:W-:Y:S01]  /*4cd0*/  LEA R16, P1, R6, R4, 0x1 ;  /* 0x0000000406107211 */ /* 0x000fe200078208ff */
[----:B------:R1:W5:Y:S01]  /*4ce0*/  LDL.LU R152, [R1+0x348] ;  /* 0x0003480001987983 */ /* 0x0003620000300800 */
[----:B------:R-:W-:-:S02]  /*4cf0*/  LEA.HI.X.SX32 R19, R7, R3, 0x1, P0 ;  /* 0x0000000307137211 */ /* 0x000fc400000f0eff */
[----:B------:R-:W-:Y:S01]  /*4d00*/  LEA.HI.X.SX32 R17, R6, R3, 0x1, P1 ;  /* 0x0000000306117211 */ /* 0x000fe200008f0eff */
[----:B------:R-:W3:Y:S01]  /*4d10*/  LDL.LU R155, [R1+0x344] ;  /* 0x00034400019b7983 */ /* 0x000ee20000300800 */
[-C--:B------:R-:W-:Y:S02]  /*4d20*/  LEA R12, P6, R9, R4.reuse, 0x1 ;  /* 0x00000004090c7211 */ /* 0x080fe400078c08ff */
[-C--:B------:R-:W-:Y:S02]  /*4d30*/  LEA R10, P0, R11, R4.reuse, 0x1 ;  /* 0x000000040b0a7211 */ /* 0x080fe400078008ff */
[-C--:B------:R-:W-:Y:S02]  /*4d40*/  LEA R8, P1, R5, R4.reuse, 0x1 ;  /* 0x0000000405087211 */ /* 0x080fe400078208ff */
[-C--:B------:R-:W-:Y:S02]  /*4d50*/  LEA R6, P4, R154, R4.reuse, 0x1 ;  /* 0x000000049a067211 */ /* 0x080fe400078808ff */
[----:B------:R-:W-:Y:S01]  /*4d60*/  LEA R4, P5, R2, R4, 0x1 ;  /* 0x0000000402047211 */ /* 0x000fe200078a08ff */
[----:B------:R-:W-:-:S03]  /*4d70*/  IMAD.MOV.U32 R7, RZ, RZ, R5 ;  /* 0x000000ffff077224 */ /* 0x000fc600078e0005 */
[-C--:B------:R-:W-:Y:S01]  /*4d80*/  LEA.HI.X.SX32 R5, R2, R3.reuse, 0x1, P5 ;  /* 0x0000000302057211 */ /* 0x080fe200028f0eff */
[----:B------:R-:W-:Y:S01]  /*4d90*/  VIADD R2, R164, 0x1f ;  /* 0x0000001fa4027836 */ /* 0x000fe20000000000 */
[----:B------:R-:W-:-:S04]  /*4da0*/  LEA.HI.X.SX32 R11, R11, R3, 0x1, P0 ;  /* 0x000000030b0b7211 */ /* 0x000fc800000f0eff */
[----:B------:R-:W-:-:S04]  /*4db0*/  ISETP.GT.AND P0, PT, R2, 0x1f, PT ;  /* 0x0000001f0200780c */ /* 0x000fc80003f04270 */
[----:B------:R-:W-:Y:S02]  /*4dc0*/  ISETP.LT.AND P0, PT, R165, R164, P0 ;  /* 0x000000a4a500720c */ /* 0x000fe40000701270 */
[----:B------:R-:W-:-:S11]  /*4dd0*/  PRMT R164, RZ, 0x7610, R164 ;  /* 0x00007610ffa47816 */ /* 0x000fd600000000a4 */
[----:B------:R-:W4:Y:S01]  /*4de0*/  @P0 LDG.E.U16 R164, desc[UR22][R18.64] ;  /* 0x0000001612a40981 */ /* 0x000f22000c1e1500 */
[-C--:B------:R-:W-:Y:S02]  /*4df0*/  LEA.HI.X.SX32 R13, R9, R3.reuse, 0x1, P6 ;  /* 0x00000003090d7211 */ /* 0x080fe400030f0eff */
[-C--:B------:R-:W-:Y:S01]  /*4e00*/  LEA.HI.X.SX32 R9, R7, R3.reuse, 0x1, P1 ;  /* 0x0000000307097211 */ /* 0x080fe200008f0eff */
[----:B------:R-:W0:Y:S01]  /*4e10*/  S2R R165, SR_TID.X ;  /* 0x0000000000a57919 */ /* 0x000e220000002100 */
[----:B------:R-:W-:Y:S02]  /*4e20*/  LEA.HI.X.SX32 R7, R154, R3, 0x1, P4 ;  /* 0x000000039a077211 */ /* 0x000fe400020f0eff */
[----:B------:R-:W1:Y:S01]  /*4e30*/  S2R R3, SR_TID.X ;  /* 0x0000000000037919 */ /* 0x000e620000002100 */
[----:B------:R-:W2:Y:S01]  /*4e40*/  LDL.LU R154, [R1+0x340] ;  /* 0x00034000019a7983 */ /* 0x000ea20000300800 */
[----:B0-----:R-:W-:Y:S01]  /*4e50*/  IMAD.SHL.U32 R165, R165, 0x2, RZ ;  /* 0x00000002a5a57824 */ /* 0x001fe200078e00ff */
[----:B-1----:R-:W-:-:S04]  /*4e60*/  SHF.R.S32.HI R3, RZ, 0x6, R3 ;  /* 0x00000006ff037819 */ /* 0x002fc80000011403 */
[----:B------:R-:W-:Y:S02]  /*4e70*/  LOP3.LUT R165, R165, 0x7e, RZ, 0xc0, !PT ;  /* 0x0000007ea5a57812 */ /* 0x000fe400078ec0ff */
[----:B------:R-:W-:-:S04]  /*4e80*/  SGXT R3, R3, 0x1 ;  /* 0x000000010303781a */ /* 0x000fc80000000200 */
[--C-:B------:R-:W-:Y:S02]  /*4e90*/  LOP3.LUT R165, R165, 0x90, R3.reuse, 0x78, !PT ;  /* 0x00000090a5a57812 */ /* 0x100fe400078e7803 */
[----:B------:R-:W-:-:S06]  /*4ea0*/  PRMT R3, RZ, 0x7610, R3 ;  /* 0x00007610ff037816 */ /* 0x000fcc0000000003 */
[----:B------:R-:W3:Y:S04]  /*4eb0*/  @P0 LDG.E.U16 R3, desc[UR22][R14.64] ;  /* 0x000000160e030981 */ /* 0x000ee8000c1e1500 */
[----:B----4-:R0:W-:Y:S02]  /*4ec0*/  STS.U16 [R165+UR9+0x10000], R164 ;  /* 0x010000a4a5007988 */ /* 0x0101e40008000409 */
[----:B0-----:R-:W-:-:S06]  /*4ed0*/  PRMT R164, RZ, 0x7610, R164 ;  /* 0x00007610ffa47816 */ /* 0x001fcc00000000a4 */
[----:B------:R-:W4:Y:S01]  /*4ee0*/  @P0 LDG.E.U16 R164, desc[UR22][R8.64] ;  /* 0x0000001608a40981 */ /* 0x000f22000c1e1500 */
[----:B--2---:R-:W-:Y:S02]  /*4ef0*/  PRMT R153, RZ, 0x7610, R153 ;  /* 0x00007610ff997816 */ /* 0x004fe40000000099 */
[----:B------:R-:W-:Y:S02]  /*4f00*/  PRMT R154, RZ, 0x7610, R154 ;  /* 0x00007610ff9a7816 */ /* 0x000fe4000000009a */
[----:B---3--:R-:W-:Y:S02]  /*4f10*/  PRMT R155, RZ, 0x7610, R155 ;  /* 0x00007610ff9b7816 */ /* 0x008fe4000000009b */
[----:B------:R-:W2:Y:S04]  /*4f20*/  @P0 LDG.E.U16 R153, desc[UR22][R16.64] ;  /* 0x0000001610990981 */ /* 0x000ea8000c1e1500 */
[----:B------:R-:W3:Y:S04]  /*4f30*/  @P0 LDG.E.U16 R154, desc[UR22][R10.64] ;  /* 0x000000160a9a0981 */ /* 0x000ee8000c1e1500 */
[----:B------:R-:W2:Y:S04]  /*4f40*/  @P0 LDG.E.U16 R155, desc[UR22][R6.64] ;  /* 0x00000016069b0981 */ /* 0x000ea8000c1e1500 */
[----:B------:R0:W-:Y:S02]  /*4f50*/  STS.U16 [R165+UR9+0x10200], R3 ;  /* 0x01020003a5007988 */ /* 0x0001e40008000409 */
[----:B0-----:R-:W-:-:S06]  /*4f60*/  PRMT R3, RZ, 0x7610, R3 ;  /* 0x00007610ff037816 */ /* 0x001fcc0000000003 */
[----:B------:R-:W2:Y:S04]  /*4f70*/  @P0 LDG.E.U16 R3, desc[UR22][R4.64] ;  /* 0x0000001604030981 */ /* 0x000ea8000c1e1500 */
[----:B----4-:R0:W-:Y:S02]  /*4f80*/  STS.U16 [R165+UR9+0x10400], R164 ;  /* 0x010400a4a5007988 */ /* 0x0101e40008000409 */
[----:B0-----:R-:W-:-:S06]  /*4f90*/  PRMT R164, RZ, 0x7610, R164 ;  /* 0x00007610ffa47816 */ /* 0x001fcc00000000a4 */
[----:B------:R-:W4:Y:S01]  /*4fa0*/  @P0 LDG.E.U16 R164, desc[UR22][R12.64] ;  /* 0x000000160ca40981 */ /* 0x000f22000c1e1500 */
[----:B------:R-:W-:Y:S01]  /*4fb0*/  ISETP.LT.OR P0, PT, R2, 0x20, P2 ;  /* 0x000000200200780c */ /* 0x000fe20001701670 */
[----:B------:R-:W-:-:S04]  /*4fc0*/  UIADD3 UR4, UPT, UPT, UR9, 0x8000, URZ ;  /* 0x0000800009047890 */ /* 0x000fc8000fffe0ff */
[----:B------:R-:W-:Y:S01]  /*4fd0*/  USHF.R.U32.HI UR4, URZ, 0x4, UR4 ;  /* 0x00000004ff047899 */ /* 0x000fe20008011604 */
[----:B--2---:R0:W-:Y:S02]  /*4fe0*/  STS.U16 [R165+UR9+0x10600], R3 ;  /* 0x01060003a5007988 */ /* 0x0041e40008000409 */
[----:B0-----:R-:W-:-:S05]  /*4ff0*/  LOP3.LUT R3, R165, 0x20, RZ, 0x3c, !PT ;  /* 0x00000020a5037812 */ /* 0x001fca00078e3cff */
[----:B------:R0:W-:Y:S04]  /*5000*/  STS.U16 [R3+UR9+0x10100], R153 ;  /* 0x0101009903007988 */ /* 0x0001e80008000409 */
[----:B---3--:R1:W-:Y:S04]  /*5010*/  STS.U16 [R3+UR9+0x10300], R154 ;  /* 0x0103009a03007988 */ /* 0x0083e80008000409 */
[----:B------:R2:W-:Y:S04]  /*5020*/  STS.U16 [R3+UR9+0x10500], R155 ;  /* 0x0105009b03007988 */ /* 0x0005e80008000409 */
[----:B0-----:R0:W5:Y:S04]  /*5030*/  LDL.LU R153, [R1+0x33c] ;  /* 0x00033c0001997983 */ /* 0x0011680000300800 */
[----:B-1----:R0:W5:Y:S04]  /*5040*/  LDL.LU R154, [R1+0x338] ;  /* 0x00033800019a7983 */ /* 0x0021680000300800 */
[----:B--2---:R0:W5:Y:S01]  /*5050*/  LDL.LU R155, [R1+0x334] ;  /* 0x00033400019b7983 */ /* 0x0041620000300800 */
[----:B------:R-:W-:-:S04]  /*5060*/  USGXT.U32 UR16, UR4, 0xe ;  /* 0x0000000e0410789a */ /* 0x000fc80008000000 */
[----:B------:R-:W-:Y:S01]  /*5070*/  UIADD3 UR18, UP1, UPT, UR16, 0x1000080, URZ ;  /* 0x0100008010127890 */ /* 0x000fe2000ff3e0ff */
[----:B------:R-:W-:-:S03]  /*5080*/  UMOV UR4, URZ ;  /* 0x000000ff00047c82 */ /* 0x000fc60008000000 */
[----:B------:R-:W-:Y:S01]  /*5090*/  UIADD3.X UR19, UPT, UPT, UR4, 0x40004040, URZ, UP1, !UPT ;  /* 0x4000404004137890 */ /* 0x000fe20008ffe4ff */
[----:B----4-:R1:W-:Y:S01]  /*50a0*/  STS.U16 [R3+UR9+0x10700], R164 ;  /* 0x010700a403007988 */ /* 0x0103e20008000409 */
[----:B------:R2:W-:Y:S06]  /*50b0*/  MEMBAR.ALL.CTA ;  /* 0x0000000000007992 */ /* 0x0005ec0000008000 */
[----:B--2---:R-:W2:Y:S01]  /*50c0*/  FENCE.VIEW.ASYNC.S ;  /* 0x00000000000073c6 */ /* 0x004ea20000000000 */
[----:B-1----:R-:W-:-:S04]  /*50d0*/  SHF.R.S32.HI R3, RZ, 0x1f, R2 ;  /* 0x0000001fff037819 */ /* 0x002fc80000011402 */
[----:B------:R-:W-:Y:S02]  /*50e0*/  LEA.HI R3, R3, R2, RZ, 0x5 ;  /* 0x0000000203037211 */ /* 0x000fe400078f28ff */
[----:B------:R0:W5:Y:S02]  /*50f0*/  LDL.LU R2, [R1+0x330] ;  /* 0x0003300001027983 */ /* 0x0001640000300800 */
[----:B------:R-:W-:-:S04]  /*5100*/  SHF.R.S32.HI R3, RZ, 0x5, R3 ;  /* 0x00000005ff037819 */ /* 0x000fc80000011403 */
[----:B------:R-:W-:-:S05]  /*5110*/  VIMNMX R3, PT, PT, R3, 0x1, !PT ;  /* 0x0000000103037848 */ /* 0x000fca0007fe0100 */
[----:B------:R-:W-:-:S05]  /*5120*/  VIADD R164, R3, 0xffffffff ;  /* 0xffffffff03a47836 */ /* 0x000fca0000000000 */
[----:B------:R0:W-:Y:S01]  /*5130*/  STL [R1+0x1c8], R164 ;  /* 0x0001c8a401007387 */ /* 0x0001e20000100800 */
[----:B--2---:R-:W-:Y:S01]  /*5140*/  BAR.SYNC.DEFER_BLOCKING 0x0 ;  /* 0x0000000000007b1d */ /* 0x004fe20000010000 */
[----:B------:R-:W-:-:S05]  /*5150*/  ISETP.NE.U32.AND P1, PT, R164, RZ, PT ;  /* 0x000000ffa400720c */ /* 0x000fca0003f25070 */
[----:B------:R-:W-:Y:S08]  /*5160*/  @P0 BRA `(.L_x_6) ;  /* 0x0000000000e00947 */ /* 0x000ff00003800000 */
[----:B------:R-:W-:Y:S02]  /*5170*/  USHF.R.U32.HI UR12, URZ, 0x4, UR9 ;  /* 0x00000004ff0c7899 */ /* 0x000fe40008011609 */
[----:B------:R-:W-:Y:S02]  /*5180*/  UIADD3 UR5, UPT, UPT, UR9, 0x10000, URZ ;  /* 0x0001000009057890 */ /* 0x000fe4000fffe0ff */
[----:B------:R-:W-:Y:S02]  /*5190*/  USGXT.U32 UR12, UR12, 0xe ;  /* 0x0000000e0c0c789a */ /* 0x000fe40008000000 */
[----:B------:R-:W-:Y:S02]  /*51a0*/  USHF.R.U32.HI UR5, URZ, 0x4, UR5 ;  /* 0x00000004ff057899 */ /* 0x000fe40008011605 */
[----:B------:R-:W-:Y:S01]  /*51b0*/  UIADD3 UR38, UP1, UPT, UR12, 0x1000080, URZ ;  /* 0x010000800c267890 */ /* 0x000fe2000ff3e0ff */
[----:B------:R-:W-:Y:S01]  /*51c0*/  UMOV UR4, URZ ;  /* 0x000000ff00047c82 */ /* 0x000fe20008000000 */
[----:B------:R-:W-:-:S02]  /*51d0*/  USGXT.U32 UR6, UR5, 0xe ;  /* 0x0000000e0506789a */ /* 0x000fc40008000000 */
[----:B------:R-:W-:Y:S01]  /*51e0*/  UIADD3.X UR39, UPT, UPT, UR4, 0x40004040, URZ, UP1, !UPT ;  /* 0x4000404004277890 */ /* 0x000fe20008ffe4ff */
[----:B------:R-:W-:Y:S02]  /*51f0*/  UMOV UR5, URZ ;  /* 0x000000ff00057c82 */ /* 0x000fe40008000000 */
[----:B------:R-:W-:Y:S01]  /*5200*/  UMOV UR4, UR11 ;  /* 0x0000000b00047c82 */ /* 0x000fe20008000000 */
[----:B------:R-:W-:Y:S01]  /*5210*/  UMOV UR14, 0xfffffffe ;  /* 0xfffffffe000e7882 */ /* 0x000fe20000000000 */
[----:B------:R-:W-:Y:S01]  /*5220*/  UMOV UR15, 0x7fffbfdf ;  /* 0x7fffbfdf000f7882 */ /* 0x000fe20000000000 */
[----:B------:R-:W-:Y:S01]  /*5230*/  UMOV UR7, URZ ;  /* 0x000000ff00077c82 */ /* 0x000fe20008000000 */
[----:B------:R-:W-:Y:S01]  /*5240*/  UMOV UR17, UR4 ;  /* 0x0000000400117c82 */ /* 0x000fe20008000000 */
[----:B------:R-:W-:Y:S02]  /*5250*/  ULOP3.LUT UR12, UR12, 0x1000000, URZ, 0xfc, !UPT ;  /* 0x010000000c0c7892 */ /* 0x000fe4000f8efcff */
[----:B------:R-:W-:-:S02]  /*5260*/  UIADD3.64 UR4, UPT, UPT, UR6, -UR14, URZ ;  /* 0x8000000e06047297 */ /* 0x000fc4000fffe0ff */
[----:B------:R-:W-:Y:S02]  /*5270*/  UIADD3 UR40, UPT, UPT, UR8, 0x20, URZ ;  /* 0x0000002008287890 */ /* 0x000fe4000fffe0ff */
[----:B------:R-:W-:Y:S02]  /*5280*/  UIADD3.64 UR14, UPT, UPT, UR38, 0x180, URZ ;  /* 0x00000180260e7897 */ /* 0x000fe4000fffe0ff */
[----:B------:R-:W-:Y:S02]  /*5290*/  UIADD3 UR51, UPT, UPT, UR8, 0x20, URZ ;  /* 0x0000002008337890 */ /* 0x000fe4000fffe0ff */
[----:B------:R-:W-:Y:S02]  /*52a0*/  UIADD3.64 UR42, UPT, UPT, UR38, 0x200, URZ ;  /* 0x00000200262a7897 */ /* 0x000fe4000fffe0ff */
[----:B------:R-:W-:Y:S02]  /*52b0*/  UIADD3 UR41, UPT, UPT, UR8, 0x40, URZ ;  /* 0x0000004008297890 */ /* 0x000fe4000fffe0ff */
[----:B------:R-:W-:-:S02]  /*52c0*/  UIADD3.64 UR44, UPT, UPT, UR38, 0x380, URZ ;  /* 0x00000380262c7897 */ /* 0x000fc4000fffe0ff */
[----:B------:R-:W-:Y:S02]  /*52d0*/  UIADD3 UR54, UPT, UPT, UR8, 0x40, URZ ;  /* 0x0000004008367890 */ /* 0x000fe4000fffe0ff */
[----:B------:R-:W-:Y:S02]  /*52e0*/  UIADD3.64 UR46, UPT, UPT, UR38, 0x400, URZ ;  /* 0x00000400262e7897 */ /* 0x000fe4000fffe0ff */
[----:B------:R-:W-:Y:S02]  /*52f0*/  UIADD3 UR50, UPT, UPT, UR8, 0x60, URZ ;  /* 0x0000006008327890 */ /* 0x000fe4000fffe0ff */
[----:B------:R-:W-:Y:S01]  /*5300*/  UIADD3.64 UR48, UPT, UPT, UR38, 0x580, URZ ;  /* 0x0000058026307897 */ /* 0x000fe2000fffe0ff */
[----:B------:R-:W-:Y:S01]  /*5310*/  UMOV UR24, 0x0 ;  /* 0x0000000000187882 */ /* 0x000fe20000000000 */
[----:B------:R-:W-:Y:S01]  /*5320*/  UMOV UR25, 0x8088490 ;  /* 0x0808849000197882 */ /* 0x000fe20000000000 */
[----:B------:R-:W-:Y:S01]  /*5330*/  UIADD3 UR55, UPT, UPT, UR8, 0x60, URZ ;  /* 0x0000006008377890 */ /* 0x000fe2000fffe0ff */
[----:B------:R-:W-:Y:S01]  /*5340*/  UMOV UR7, 0x80004020 ;  /* 0x8000402000077882 */ /* 0x000fe20000000000 */
[----:B------:R-:W-:Y:S01]  /*5350*/  UIADD3.64 UR52, UPT, UPT, UR38, 0x600, URZ ;  /* 0x0000060026347897 */ /* 0x000fe2000fffe0ff */
[----:B------:R-:W-:Y:S01]  /*5360*/  UMOV UR13, 0x40004040 ;  /* 0x40004040000d7882 */ /* 0x000fe20000000000 */
[----:B------:R-:W-:Y:S01]  /*5370*/  UMOV UR26, 0x0 ;  /* 0x00000000001a7882 */ /* 0x000fe20000000000 */
[----:B------:R-:W-:Y:S01]  /*5380*/  UMOV UR27, 0x8088490 ;  /* 0x08088490001b7882 */ /* 0x000fe20000000000 */
[----:B------:R-:W-:Y:S01]  /*5390*/  UMOV UR32, 0x0 ;  /* 0x0000000000207882 */ /* 0x000fe20000000000 */
[----:B------:R-:W-:Y:S01]  /*53a0*/  UMOV UR33, 0x8088490 ;  /* 0x0808849000217882 */ /* 0x000fe20000000000 */
[----:B------:R1:W-:Y:S01]  /*53b0*/  UTCHMMA gdesc[UR12], gdesc[UR6], tmem[UR8], tmem[UR24], idesc[UR25], !UPT ;  /* 0x00ff18060c0075ea */ /* 0x0003e2000f800008 */
[----:B------:R-:W-:Y:S01]  /*53c0*/  UMOV UR20, 0x0 ;  /* 0x0000000000147882 */ /* 0x000fe20000000000 */
[----:B------:R-:W-:Y:S01]  /*53d0*/  UMOV UR21, 0x8088490 ;  /* 0x0808849000157882 */ /* 0x000fe20000000000 */
[----:B------:R1:W-:Y:S01]  /*53e0*/  UTCHMMA gdesc[UR38], gdesc[UR4], tmem[UR8], tmem[UR26], idesc[UR27], UPT ;  /* 0x00ff1a04260075ea */ /* 0x0003e2000b800008 */
        /* <DEDUP_REMOVED lines=12> */
[----:B------:R1:W-:Y:S01]  /*54b0*/  UTCHMMA gdesc[UR48], gdesc[UR6], tmem[UR50], tmem[UR34], idesc[UR35], !UPT ;  /* 0x00ff2206300075ea */ /* 0x0003e2000f800032 */
[----:B------:R1:W-:Y:S01]  /*54c0*/  UTCHMMA gdesc[UR52], gdesc[UR4], tmem[UR55], tmem[UR36], idesc[UR37], UPT ;  /* 0x00ff2404340075ea */ /* 0x0003e2000b800037 */
[----:B------:R1:W-:Y:S01]  /*54d0*/  UTCBAR [UR17], URZ ;  /* 0x000000ff110073e9 */ /* 0x0003e200080000ff */
[----:B------:R-:W-:Y:S01]  /*54e0*/  NOP ;  /* 0x0000000000007918 */ /* 0x000fe20000000000 */
.L_x_6:
[----:B------:R-:W2:Y:S04]  /*54f0*/  LDL.LU R3, [R1+0x1c0] ;  /* 0x0001c00001037983 */ /* 0x000ea80000300800 */
[----:B0-----:R-:W3:Y:S01]  /*5500*/  LDL.LU R164, [R1+0x1c4] ;  /* 0x0001c40001a47983 */ /* 0x001ee20000300800 */
[----:B-1----:R-:W-:Y:S01]  /*5510*/  UMOV UR4, URZ ;  /* 0x000000ff00047c82 */ /* 0x002fe20008000000 */
[----:B------:R-:W-:Y:S01]  /*5520*/  UMOV UR12, UR18 ;  /* 0x00000012000c7c82 */ /* 0x000fe20008000000 */
[----:B------:R-:W-:Y:S01]  /*5530*/  UMOV UR13, UR19 ;  /* 0x00000013000d7c82 */ /* 0x000fe20008000000 */
[----:B--2---:R-:W-:Y:S02]  /*5540*/  IMAD.SHL.U32 R3, R3, 0x20, RZ ;  /* 0x0000002003037824 */ /* 0x004fe400078e00ff */
[----:B---3--:R-:W-:Y:S01]  /*5550*/  IMAD.SHL.U32 R164, R164, 0x20, RZ ;  /* 0x00000020a4a47824 */ /* 0x008fe200078e00ff */
[----:B------:R-:W-:Y:S06]  /*5560*/  @!P1 BRA `(.L_x_7) ;  /* 0x0000005400789947 */ /* 0x000fec0003800000 */
[----:B------:R0:W-:Y:S01]  /*5570*/  STL [R1+0x330], R0 ;  /* 0x0003300001007387 */ /* 0x0001e20000100800 */
[----:B------:R-:W-:Y:S01]  /*5580*/  UIADD3 UR5, UPT, UPT, UR9, 0x10800, URZ ;  /* 0x0001080009057890 */ /* 0x000fe2000fffe0ff */
[----:B------:R-:W-:Y:S01]  /*5590*/  UMOV UR14, 0xfffffffe ;  /* 0xfffffffe000e7882 */ /* 0x000fe20000000000 */
[----:B------:R-:W-:Y:S02]  /*55a0*/  UMOV UR15, 0x7fffbfdf ;  /* 0x7fffbfdf000f7882 */ /* 0x000fe40000000000 */
[----:B------:R-:W-:Y:S01]  /*55b0*/  USHF.R.U32.HI UR5, URZ, 0x4, UR5 ;  /* 0x00000004ff057899 */ /* 0x000fe20008011605 */
[----:B------:R-:W-:Y:S01]  /*55c0*/  UMOV UR7, URZ ;  /* 0x000000ff00077c82 */ /* 0x000fe20008000000 */
[----:B------:R-:W-:Y:S01]  /*55d0*/  ULOP3.LUT UR18, UR16, 0x1000000, URZ, 0xfc, !UPT ;  /* 0x0100000010127892 */ /* 0x000fe2000f8efcff */
[----:B0-----:R-:W2:Y:S01]  /*55e0*/  LDL.LU R0, [R1+0x1c8] ;  /* 0x0001c80001007983 */ /* 0x001ea20000300800 */
[----:B------:R-:W-:Y:S02]  /*55f0*/  USGXT.U32 UR6, UR5, 0xe ;  /* 0x0000000e0506789a */ /* 0x000fe40008000000 */
[----:B------:R-:W-:-:S02]  /*5600*/  UIADD3.64 UR26, UPT, UPT, UR12, 0x180, URZ ;  /* 0x000001800c1a7897 */ /* 0x000fc4000fffe0ff */
[----:B------:R-:W-:Y:S02]  /*5610*/  UIADD3.64 UR28, UPT, UPT, UR12, 0x200, URZ ;  /* 0x000002000c1c7897 */ /* 0x000fe4000fffe0ff */
[----:B------:R-:W-:Y:S02]  /*5620*/  UIADD3.64 UR30, UPT, UPT, UR12, 0x380, URZ ;  /* 0x000003800c1e7897 */ /* 0x000fe4000fffe0ff */
[----:B------:R-:W-:Y:S02]  /*5630*/  UIADD3.64 UR32, UPT, UPT, UR12, 0x400, URZ ;  /* 0x000004000c207897 */ /* 0x000fe4000fffe0ff */
[----:B------:R-:W-:Y:S02]  /*5640*/  UIADD3.64 UR34, UPT, UPT, UR12, 0x580, URZ ;  /* 0x000005800c227897 */ /* 0x000fe4000fffe0ff */
[----:B------:R-:W-:Y:S02]  /*5650*/  UIADD3.64 UR36, UPT, UPT, UR12, 0x600, URZ ;  /* 0x000006000c247897 */ /* 0x000fe4000fffe0ff */
[----:B------:R-:W-:Y:S01]  /*5660*/  UIADD3.64 UR14, UPT, UPT, UR6, -UR14, URZ ;  /* 0x8000000e060e7297 */ /* 0x000fe2000fffe0ff */
[----:B--2---:R0:W-:Y:S04]  /*5670*/  STL [R1+0x1c0], R0 ;  /* 0x0001c00001007387 */ /* 0x0041e80000100800 */
[----:B0-----:R0:W5:Y:S01]  /*5680*/  LDL.LU R0, [R1+0x330] ;  /* 0x0003300001007983 */ /* 0x0011620000300800 */
[----:B------:R-:W-:Y:S01]  /*5690*/  UMOV UR24, 0x1 ;  /* 0x0000000100187882 */ /* 0x000fe20000000000 */
[----:B------:R-:W-:Y:S01]  /*56a0*/  UMOV UR5, URZ ;  /* 0x000000ff00057c82 */ /* 0x000fe20008000000 */
[----:B------:R-:W-:Y:S01]  /*56b0*/  UMOV UR16, UR6 ;  /* 0x0000000600107c82 */ /* 0x000fe20008000000 */
[----:B------:R-:W-:-:S05]  /*56c0*/  UMOV UR17, 0x80004020 ;  /* 0x8000402000117882 */ /* 0x000fca0000000000 */
.L_x_10:
[----:B-----5:R1:W-:Y:S01]  /*56d0*/  STL [R1+0x334], R2 ;  /* 0x0003340201007387 */ /* 0x0203e20000100800 */
[----:B------:R-:W-:Y:S01]  /*56e0*/  USHF.L.U32 UR4, UR4, 0x1f, URZ ;  /* 0x0000001f04047899 */ /* 0x000fe200080006ff */
[----:B------:R-:W-:Y:S02]  /*56f0*/  IMAD.WIDE R20, R3, 0x2, R20 ;  /* 0x0000000203147825 */ /* 0x000fe400078e0214 */
[----:B------:R2:W-:Y:S01]  /*5700*/  STL [R1+0x330], R0 ;  /* 0x0003300001007387 */ /* 0x0005e20000100800 */
[----:B-1----:R-:W1:Y:S02]  /*5710*/  S2R R2, SR_TID.X ;  /* 0x0000000000027919 */ /* 0x002e640000002100 */
[----:B--2---:R-:W-:-:S04]  /*5720*/  IMAD.U32 R0, RZ, RZ, UR4 ;  /* 0x00000004ff007e24 */ /* 0x004fc8000f8e00ff */
[----:B------:R1:W2:Y:S01]  /*5730*/  SYNCS.PHASECHK.TRANS64.TRYWAIT P0, [UR11], R0 ;  /* 0x00000000ff0075a7 */ /* 0x0002a2000800110b */
[----:B------:R1:W-:Y:S02]  /*5740*/  STL [R1+0x1c8], R0 ;  /* 0x0001c80001007387 */ /* 0x0003e40000100800 */
[----:B-1----:R-:W-:Y:S01]  /*5750*/  IMAD.SHL.U32 R0, R2, 0x2, RZ ;  /* 0x0000000202007824 */ /* 0x002fe200078e00ff */
[----:B------:R-:W-:-:S04]  /*5760*/  SHF.R.S32.HI R2, RZ, 0x6, R2 ;  /* 0x00000006ff027819 */ /* 0x000fc80000011402 */
[----:B------:R-:W-:Y:S02]  /*5770*/  LOP3.LUT R0, R0, 0x7e, RZ, 0xc0, !PT ;  /* 0x0000007e00007812 */ /* 0x000fe400078ec0ff */
[----:B------:R-:W-:-:S04]  /*5780*/  SGXT R2, R2, 0x1 ;  /* 0x000000010202781a */ /* 0x000fc80000000200 */
[----:B------:R-:W-:Y:S02]  /*5790*/  LOP3.LUT R0, R0, 0x90, R2, 0x78, !PT ;  /* 0x0000009000007812 */ /* 0x000fe400078e7802 */
[----:B------:R1:W5:Y:S04]  /*57a0*/  LDL.LU R2, [R1+0x334] ;  /* 0x0003340001027983 */ /* 0x0003680000300800 */
[----:B------:R1:W5:Y:S01]  /*57b0*/  LDL.LU R0, [R1+0x330] ;  /* 0x0003300001007983 */ /* 0x0003620000300800 */
[----:B--2-4-:R-:W-:Y:S05]  /*57c0*/  @!P0 BRA `(.L_x_8) ;  /* 0x0000007c009c8947 */ /* 0x014fea0003800000 */
.L_x_16:
[----:B------:R-:W-:Y:S04]  /*57d0*/  STL [R1+0x4b0], R20 ;  /* 0x0004b01401007387 */ /* 0x000fe80000100800 */
        /* <DEDUP_REMOVED lines=15> */
[----:B-----5:R-:W-:Y:S04]  /*58d0*/  STL [R1+0x4a8], R0 ;  /* 0x0004a80001007387 */ /* 0x020fe80000100800 */
        /* <DEDUP_REMOVED lines=10> */
[----:B------:R2:W-:Y:S04]  /*5980*/  STL.64 [R1+0x4f8], R4 ;  /* 0x0004f80401007387 */ /* 0x0005e80000100a00 */
[----:B--2---:R-:W2:Y:S04]  /*5990*/  LDL.LU.64 R4, [R1+0x20] ;  /* 0x0000200001047983 */ /* 0x004ea80000300a00 */
[----:B------:R-:W-:Y:S04]  /*59a0*/  STL [R1+0x49c], R164 ;  /* 0x00049ca401007387 */ /* 0x000fe80000100800 */
[----:B------:R-:W-:Y:S04]  /*59b0*/  STL [R1+0x4d0], R164 ;  /* 0x0004d0a401007387 */ /* 0x000fe80000100800 */
[----:B------:R-:W-:Y:S04]  /*59c0*/  STL [R1+0x520], R164 ;  /* 0x000520a401007387 */ /* 0x000fe80000100800 */
[----:B------:R-:W-:Y:S04]  /*59d0*/  STL [R1+0x498], R6 ;  /* 0x0004980601007387 */ /* 0x000fe80000100800 */
[----:B------:R-:W-:Y:S04]  /*59e0*/  STL [R1+0x494], R7 ;  /* 0x0004940701007387 */ /* 0x000fe80000100800 */
[----:B------:R3:W-:Y:S04]  /*59f0*/  STL.64 [R1+0x4b8], R6 ;  /* 0x0004b80601007387 */ /* 0x0007e80000100a00 */
[----:B---3--:R-:W3:Y:S04]  /*5a00*/  LDL.LU.64 R6, [R1] ;  /* 0x0000000001067983 */ /* 0x008ee80000300a00 */
[----:B------:R-:W-:Y:S04]  /*5a10*/  STL [R1+0x490], R8 ;  /* 0x0004900801007387 */ /* 0x000fe80000100800 */
[----:B------:R-:W-:Y:S04]  /*5a20*/  STL [R1+0x48c], R9 ;  /* 0x00048c0901007387 */ /* 0x000fe80000100800 */
[----:B------:R4:W-:Y:S04]  /*5a30*/  STL.64 [R1+0x4c8], R8 ;  /* 0x0004c80801007387 */ /* 0x0009e80000100a00 */
[----:B----4-:R-:W4:Y:S04]  /*5a40*/  LDL.LU.64 R8, [R1+0x8] ;  /* 0x0000080001087983 */ /* 0x010f280000300a00 */
[----:B------:R-:W-:Y:S04]  /*5a50*/  STL [R1+0x488], R10 ;  /* 0x0004880a01007387 */ /* 0x000fe80000100800 */
[----:B------:R-:W-:Y:S04]  /*5a60*/  STL [R1+0x484], R11 ;  /* 0x0004840b01007387 */ /* 0x000fe80000100800 */
[----:B------:R0:W-:Y:S04]  /*5a70*/  STL.64 [R1+0x4d8], R10 ;  /* 0x0004d80a01007387 */ /* 0x0001e80000100a00 */
[----:B0-----:R-:W2:Y:S04]  /*5a80*/  LDL.LU.64 R10, [R1+0x10] ;  /* 0x00001000010a7983 */ /* 0x001ea80000300a00 */
[----:B------:R-:W-:Y:S04]  /*5a90*/  STL [R1+0x480], R14 ;  /* 0x0004800e01007387 */ /* 0x000fe80000100800 */
[----:B------:R-:W-:Y:S04]  /*5aa0*/  STL [R1+0x4e0], R14 ;  /* 0x0004e00e01007387 */ /* 0x000fe80000100800 */
[----:B------:R-:W-:Y:S04]  /*5ab0*/  STL [R1+0x47c], R15 ;  /* 0x00047c0f01007387 */ /* 0x000fe80000100800 */
[----:B------:R0:W-:Y:S01]  /*5ac0*/  STL.64 [R1+0x508], R14 ;  /* 0x0005080e01007387 */ /* 0x0001e20000100a00 */
[----:B------:R-:W-:-:S03]  /*5ad0*/  IMAD.WIDE R22, R3, 0x2, R22 ;  /* 0x0000000203167825 */ /* 0x000fc600078e0216 */
[----:B0-----:R-:W2:Y:S04]  /*5ae0*/  LDL.LU.64 R14, [R1+0x28] ;  /* 0x00002800010e7983 */ /* 0x001ea80000300a00 */
        /* <DEDUP_REMOVED lines=12> */
[----:B------:R-:W-:Y:S04]  /*5bb0*/  STL [R1+0x354], R165 ;  /* 0x000354a501007387 */ /* 0x000fe80000100800 */
[----:B------:R-:W-:Y:S04]  /*5bc0*/  STL [R1+0x530], R165 ;  /* 0x000530a501007387 */ /* 0x000fe80000100800 */
[----:B------:R0:W-:Y:S01]  /*5bd0*/  STL.64 [R1+0x578], R164 ;  /* 0x000578a401007387 */ /* 0x0001e20000100a00 */
[----:B------:R-:W-:-:S04]  /*5be0*/  IMAD.WIDE R42, R3, 0x2, R42 ;  /* 0x00000002032a7825 */ /* 0x000fc800078e022a */
[C---:B------:R-:W-:Y:S01]  /*5bf0*/  IMAD.WIDE R44, R3.reuse, 0x2, R44 ;  /* 0x00000002032c7825 */ /* 0x040fe200078e022c */
[----:B0-----:R-:W2:Y:S04]  /*5c00*/  LDL.LU.64 R164, [R1+0x60] ;  /* 0x0000600001a47983 */ /* 0x001ea80000300a00 */
[----:B------:R0:W-:Y:S01]  /*5c10*/  STL.64 [R1+0x528], R22 ;  /* 0x0005281601007387 */ /* 0x0001e20000100a00 */
[----:B------:R-:W-:-:S03]  /*5c20*/  IMAD.WIDE R46, R3, 0x2, R46 ;  /* 0x00000002032e7825 */ /* 0x000fc600078e022e */
[----:B0-----:R-:W2:Y:S04]  /*5c30*/  LDL.LU.64 R22, [R1+0x38] ;  /* 0x0000380001167983 */ /* 0x001ea80000300a00 */
        /* <DEDUP_REMOVED lines=151> */
[----:B------:R-:W-:-:S04]  /*65b0*/  IMAD.WIDE R100, R3, 0x2, R100 ;  /* 0x0000000203647825 */ /* 0x000fc800078e0264 */
[C---:B------:R-:W-:Y:S01]  /*65c0*/  IMAD.WIDE R102, R3.reuse, 0x2, R102 ;  /* 0x0000000203667825 */ /* 0x040fe200078e0266 */
[----:B0-----:R-:W2:Y:S04]  /*65d0*/  LDL.LU.64 R74, [R1+0x1a8] ;  /* 0x0001a800014a7983 */ /* 0x001ea80000300a00 */
[----:B------:R0:W-:Y:S04]  /*65e0*/  STL.64 [R1+0x7c8], R82 ;  /* 0x0007c85201007387 */ /* 0x0001e80000100a00 */
[----:B0-----:R-:W2:Y:S04]  /*65f0*/  LDL.LU.64 R82, [R1+0x188] ;  /* 0x0001880001527983 */ /* 0x001ea80000300a00 */
[----:B------:R0:W-:Y:S04]  /*6600*/  STL.64 [R1+0x7d8], R84 ;  /* 0x0007d85401007387 */ /* 0x0001e80000100a00 */
[----:B0-----:R-:W2:Y:S04]  /*6610*/  LDL.LU.64 R84, [R1+0x190] ;  /* 0x0001900001547983 */ /* 0x001ea80000300a00 */
[----:B------:R-:W-:Y:S04]  /*6620*/  STL [R1+0x7e0], R87 ;  /* 0x0007e05701007387 */ /* 0x000fe80000100800 */
[----:B------:R0:W-:Y:S04]  /*6630*/  STL.64 [R1+0x818], R86 ;  /* 0x0008185601007387 */ /* 0x0001e80000100a00 */
[----:B0-----:R-:W2:Y:S04]  /*6640*/  LDL.LU.64 R86, [R1+0x1b0] ;  /* 0x0001b00001567983 */ /* 0x001ea80000300a00 */
[----:B------:R0:W-:Y:S04]  /*6650*/  STL.64 [R1+0x7e8], R90 ;  /* 0x0007e85a01007387 */ /* 0x0001e80000100a00 */
[----:B0-----:R-:W2:Y:S04]  /*6660*/  LDL.LU.64 R90, [R1+0x198] ;  /* 0x00019800015a7983 */ /* 0x001ea80000300a00 */
[----:B------:R-:W-:Y:S04]  /*6670*/  STL [R1+0x830], R100 ;  /* 0x0008306401007387 */ /* 0x000fe80000100800 */
[----:B------:R-:W-:Y:S04]  /*6680*/  STL [R1+0x820], R101 ;  /* 0x0008206501007387 */ /* 0x000fe80000100800 */
[----:B------:R0:W-:Y:S04]  /*6690*/  STL.64 [R1+0x828], R102 ;  /* 0x0008286601007387 */ /* 0x0001e80000100a00 */
[----:B0-----:R-:W2:Y:S01]  /*66a0*/  LDL.LU.64 R102, [R1+0x1b8] ;  /* 0x0001b80001667983 */ /* 0x001ea20000300a00 */
[C---:B------:R-:W-:Y:S01]  /*66b0*/  ISETP.GT.AND P4, PT, R2.reuse, RZ, PT ;  /* 0x000000ff0200720c */ /* 0x040fe20003f84270 */
[----:B------:R-:W-:Y:S01]  /*66c0*/  IMAD.WIDE R104, R3, 0x2, R104 ;  /* 0x0000000203687825 */ /* 0x000fe200078e0268 */
[----:B------:R-:W-:-:S03]  /*66d0*/  ISETP.GT.AND P5, PT, R2, 0x1, PT ;  /* 0x000000010200780c */ /* 0x000fc60003fa4270 */
[C---:B------:R-:W-:Y:S01]  /*66e0*/  IMAD.WIDE R158, R3.reuse, 0x2, R158 ;  /* 0x00000002039e7825 */ /* 0x040fe200078e029e */
[----:B------:R0:W-:Y:S01]  /*66f0*/  STL [R1+0x834], R105 ;  /* 0x0008346901007387 */ /* 0x0001e20000100800 */
[----:B------:R-:W-:Y:S02]  /*6700*/  PRMT R100, RZ, 0x7610, R100 ;  /* 0x00007610ff647816 */ /* 0x000fe40000000064 */
[C---:B------:R-:W-:Y:S01]  /*6710*/  IMAD.WIDE R156, R3.reuse, 0x2, R156 ;  /* 0x00000002039c7825 */ /* 0x040fe200078e029c */
[----:B------:R-:W-:Y:S02]  /*6720*/  PRMT R101, RZ, 0x7610, R101 ;  /* 0x00007610ff657816 */ /* 0x000fe40000000065 */
[----:B------:R-:W-:Y:S01]  /*6730*/  PRMT R0, RZ, 0x7610, R0 ;  /* 0x00007610ff007816 */ /* 0x000fe20000000000 */
[----:B---3--:R-:W-:Y:S01]  /*6740*/  IMAD.WIDE R6, R3, 0x2, R6 ;  /* 0x0000000203067825 */ /* 0x008fe200078e0206 */
[----:B------:R-:W3:Y:S01]  /*6750*/  @P4 LDG.E.U16 R100, desc[UR22][R156.64] ;  /* 0x000000169c644981 */ /* 0x000ee2000c1e1500 */
[----:B------:R-:W-:-:S02]  /*6760*/  PRMT R21, RZ, 0x7610, R21 ;  /* 0x00007610ff157816 */ /* 0x000fc40000000015 */
[----:B0-----:R-:W-:Y:S01]  /*6770*/  PRMT R105, RZ, 0x7610, R105 ;  /* 0x00007610ff697816 */ /* 0x001fe20000000069 */
[C---:B----4-:R-:W-:Y:S01]  /*6780*/  IMAD.WIDE R8, R3.reuse, 0x2, R8 ;  /* 0x0000000203087825 */ /* 0x050fe200078e0208 */
[----:B------:R-:W-:Y:S03]  /*6790*/  STL.64 [R1], R6 ;  /* 0x0000000601007387 */ /* 0x000fe60000100a00 */
[C---:B------:R-:W-:Y:S01]  /*67a0*/  IMAD.WIDE R162, R3.reuse, 0x2, R162 ;  /* 0x0000000203a27825 */ /* 0x040fe200078e02a2 */
[----:B------:R-:W4:Y:S03]  /*67b0*/  @P4 LDG.E.U16 R105, desc[UR22][R158.64] ;  /* 0x000000169e694981 */ /* 0x000f26000c1e1500 */
[----:B------:R-:W-:Y:S01]  /*67c0*/  IMAD.WIDE R160, R3, 0x2, R160 ;  /* 0x0000000203a07825 */ /* 0x000fe200078e02a0 */
[----:B------:R-:W-:Y:S01]  /*67d0*/  STL.64 [R1+0x8], R8 ;  /* 0x0000080801007387 */ /* 0x000fe20000100a00 */
[----:B------:R-:W-:-:S02]  /*67e0*/  PRMT R20, RZ, 0x7610, R20 ;  /* 0x00007610ff147816 */ /* 0x000fc40000000014 */
[C---:B--2---:R-:W-:Y:S01]  /*67f0*/  IMAD.WIDE R10, R3.reuse, 0x2, R10 ;  /* 0x00000002030a7825 */ /* 0x044fe200078e020a */
[C---:B------:R-:W-:Y:S02]  /*6800*/  ISETP.GT.AND P6, PT, R2.reuse, 0x2, PT ;  /* 0x000000020200780c */ /* 0x040fe40003fc4270 */
[C---:B------:R-:W-:Y:S01]  /*6810*/  ISETP.GT.AND P0, PT, R2.reuse, 0x3, PT ;  /* 0x000000030200780c */ /* 0x040fe20003f04270 */
[C---:B------:R-:W-:Y:S01]  /*6820*/  IMAD.WIDE R16, R3.reuse, 0x2, R16 ;  /* 0x0000000203107825 */ /* 0x040fe200078e0210 */
[----:B------:R-:W-:Y:S01]  /*6830*/  STL.64 [R1+0x10], R10 ;  /* 0x0000100a01007387 */ /* 0x000fe20000100a00 */
[----:B------:R-:W-:Y:S02]  /*6840*/  ISETP.GT.AND P1, PT, R2, 0x4, PT ;  /* 0x000000040200780c */ /* 0x000fe40003f24270 */
[----:B------:R-:W-:Y:S01]  /*6850*/  IMAD.WIDE R4, R3, 0x2, R4 ;  /* 0x0000000203047825 */ /* 0x000fe200078e0204 */
[----:B------:R-:W-:Y:S01]  /*6860*/  STL.64 [R1+0x18], R16 ;  /* 0x0000181001007387 */ /* 0x000fe20000100a00 */
[----:B------:R-:W-:-:S02]  /*6870*/  PRMT R12, RZ, 0x7610, R12 ;  /* 0x00007610ff0c7816 */ /* 0x000fc4000000000c */
[C---:B------:R-:W-:Y:S01]  /*6880*/  IMAD.WIDE R14, R3.reuse, 0x2, R14 ;  /* 0x00000002030e7825 */ /* 0x040fe200078e020e */
[----:B------:R-:W-:Y:S01]  /*6890*/  STL.64 [R1+0x20], R4 ;  /* 0x0000200401007387 */ /* 0x000fe20000100a00 */
[----:B------:R-:W-:Y:S02]  /*68a0*/  PRMT R13, RZ, 0x7610, R13 ;  /* 0x00007610ff0d7816 */ /* 0x000fe4000000000d */
[C---:B------:R-:W-:Y:S01]  /*68b0*/  IMAD.WIDE R18, R3.reuse, 0x2, R18 ;  /* 0x0000000203127825 */ /* 0x040fe200078e0212 */
[----:B------:R-:W-:Y:S03]  /*68c0*/  STL.64 [R1+0x28], R14 ;  /* 0x0000280e01007387 */ /* 0x000fe60000100a00 */
        /* <DEDUP_REMOVED lines=81> */
[----:B------:R0:W2:Y:S03]  /*6de0*/  @P4 LDG.E.U16 R12, desc[UR22][R162.64] ;  /* 0x00000016a20c4981 */ /* 0x0000a6000c1e1500 */
[C---:B------:R-:W-:Y:S01]  /*6df0*/  IMAD.WIDE R70, R3.reuse, 0x2, R70 ;  /* 0x0000000203467825 */ /* 0x040fe200078e0246 */
[----:B------:R-:W2:Y:S03]  /*6e00*/  @P5 LDG.E.U16 R21, desc[UR22][R74.64] ;  /* 0x000000164a155981 */ /* 0x000ea6000c1e1500 */
[----:B------:R-:W-:-:S04]  /*6e10*/  IMAD.WIDE R72, R3, 0x2, R72 ;  /* 0x0000000203487825 */ /* 0x000fc800078e0248 */
        /* <DEDUP_REMOVED lines=10> */
[C---:B------:R-:W-:Y:S01]  /*6ec0*/  IMAD.WIDE R86, R3.reuse, 0x2, R86 ;  /* 0x0000000203567825 */ /* 0x040fe200078e0256 */
[----:B------:R-:W2:Y:S03]  /*6ed0*/  @P4 LDG.E.U16 R13, desc[UR22][R160.64] ;  /* 0x00000016a00d4981 */ /* 0x000ea6000c1e1500 */
        /* <DEDUP_REMOVED lines=8> */
[----:B------:R-:W-:-:S05]  /*6f60*/  IMAD.WIDE R102, R3, 0x2, R102 ;  /* 0x0000000203667825 */ /* 0x000fca00078e0266 */
[----:B------:R-:W2:Y:S01]  /*6f70*/  @P5 LDG.E.U16 R101, desc[UR22][R102.64] ;  /* 0x0000001666655981 */ /* 0x000ea2000c1e1500 */
[----:B------:R-:W-:-:S03]  /*6f80*/  IMAD.WIDE R82, R3, 0x2, R82 ;  /* 0x0000000203527825 */ /* 0x000fc600078e0252 */
[----:B------:R-:W-:Y:S01]  /*6f90*/  STL.64 [R1+0x170], R56 ;  /* 0x0001703801007387 */ /* 0x000fe20000100a00 */
[----:B------:R-:W-:-:S03]  /*6fa0*/  IMAD.WIDE R84, R3, 0x2, R84 ;  /* 0x0000000203547825 */ /* 0x000fc600078e0254 */
[----:B------:R-:W-:Y:S01]  /*6fb0*/  STL.64 [R1+0x178], R70 ;  /* 0x0001784601007387 */ /* 0x000fe20000100a00 */
[----:B------:R-:W-:-:S03]  /*6fc0*/  IMAD.WIDE R90, R3, 0x2, R90 ;  /* 0x00000002035a7825 */ /* 0x000fc600078e025a */
[----:B------:R-:W-:Y:S01]  /*6fd0*/  STL.64 [R1+0x180], R72 ;  /* 0x0001804801007387 */ /* 0x000fe20000100a00 */
[----:B------:R-:W-:-:S03]  /*6fe0*/  IMAD.WIDE R68, R3, 0x2, R68 ;  /* 0x0000000203447825 */ /* 0x000fc600078e0244 */
[----:B------:R-:W-:Y:S04]  /*6ff0*/  STL [R1+0x334], R162 ;  /* 0x000334a201007387 */ /* 0x000fe80000100800 */
[----:B------:R-:W-:Y:S04]  /*7000*/  STL [R1+0x330], R163 ;  /* 0x000330a301007387 */ /* 0x000fe80000100800 */
[----:B------:R-:W-:Y:S04]  /*7010*/  STL [R1+0x33c], R160 ;  /* 0x00033ca001007387 */ /* 0x000fe80000100800 */
[----:B------:R-:W-:Y:S04]  /*7020*/  STL [R1+0x338], R161 ;  /* 0x000338a101007387 */ /* 0x000fe80000100800 */
[----:B------:R-:W-:Y:S04]  /*7030*/  STL.64 [R1+0x188], R82 ;  /* 0x0001885201007387 */ /* 0x000fe80000100a00 */
[----:B------:R-:W-:Y:S04]  /*7040*/  STL.64 [R1+0x190], R84 ;  /* 0x0001905401007387 */ /* 0x000fe80000100a00 */
[----:B------:R-:W-:Y:S04]  /*7050*/  STL.64 [R1+0x198], R90 ;  /* 0x0001985a01007387 */ /* 0x000fe80000100a00 */
[----:B------:R-:W-:Y:S04]  /*7060*/  STL.64 [R1+0x1a0], R68 ;  /* 0x0001a04401007387 */ /* 0x000fe80000100a00 */
[----:B------:R-:W-:Y:S04]  /*7070*/  STL.64 [R1+0x1a8], R74 ;  /* 0x0001a84a01007387 */ /* 0x000fe80000100a00 */
[----:B------:R-:W-:Y:S04]  /*7080*/  STL.64 [R1+0x1b0], R86 ;  /* 0x0001b05601007387 */ /* 0x000fe80000100a00 */
[----:B------:R-:W-:Y:S04]  /*7090*/  STL.64 [R1+0x1b8], R102 ;  /* 0x0001b86601007387 */ /* 0x000fe80000100a00 */
[----:B------:R-:W-:Y:S04]  /*70a0*/  STL [R1+0x340], R3 ;  /* 0x0003400301007387 */ /* 0x000fe80000100800 */
[----:B----4-:R4:W-:Y:S04]  /*70b0*/  STL [R1+0x300], R105 ;  /* 0x0003006901007387 */ /* 0x0109e80000100800 */
[----:B------:R-:W2:Y:S04]  /*70c0*/  @P5 LDG.E.U16 R20, desc[UR22][R68.64] ;  /* 0x0000001644145981 */ /* 0x000ea8000c1e1500 */
[----:B----4-:R-:W4:Y:S04]  /*70d0*/  LDL.LU R105, [R1+0x834] ;  /* 0x0008340001697983 */ /* 0x010f280000300800 */
[----:B------:R-:W-:Y:S04]  /*70e0*/  STL [R1+0x348], R158 ;  /* 0x0003489e01007387 */ /* 0x000fe80000100800 */
[----:B------:R-:W-:Y:S04]  /*70f0*/  STL [R1+0x344], R159 ;  /* 0x0003449f01007387 */ /* 0x000fe80000100800 */
[----:B---3--:R3:W-:Y:S04]  /*7100*/  STL [R1+0x2fc], R100 ;  /* 0x0002fc6401007387 */ /* 0x0087e80000100800 */
[----:B---3--:R-:W3:Y:S04]  /*7110*/  LDL.LU R100, [R1+0x830] ;  /* 0x0008300001647983 */ /* 0x008ee80000300800 */
[----:B------:R-:W-:Y:S04]  /*7120*/  STL [R1+0x350], R156 ;  /* 0x0003509c01007387 */ /* 0x000fe80000100800 */
[----:B------:R-:W-:Y:S04]  /*7130*/  STL [R1+0x34c], R157 ;  /* 0x00034c9d01007387 */ /* 0x000fe80000100800 */
[----:B------:R-:W3:Y:S04]  /*7140*/  LDL.LU.64 R102, [R1+0x828] ;  /* 0x0008280001667983 */ /* 0x000ee80000300a00 */
[----:B--2---:R2:W-:Y:S04]  /*7150*/  STL [R1+0x2f8], R101 ;  /* 0x0002f86501007387 */ /* 0x0045e80000100800 */
[----:B--2---:R-:W2:Y:S04]  /*7160*/  LDL.LU R101, [R1+0x820] ;  /* 0x0008200001657983 */ /* 0x004ea80000300800 */
[----:B------:R-:W2:Y:S04]  /*7170*/  LDL.LU.64 R86, [R1+0x818] ;  /* 0x0008180001567983 */ /* 0x000ea80000300a00 */
[----:B------:R1:W-:Y:S04]  /*7180*/  STL [R1+0x2f4], R0 ;  /* 0x0002f40001007387 */ /* 0x0003e80000100800 */
[----:B-1----:R-:W3:Y:S04]  /*7190*/  LDL.LU R0, [R1+0x810] ;  /* 0x0008100001007983 */ /* 0x002ee80000300800 */
[----:B------:R-:W4:Y:S04]  /*71a0*/  LDL.LU.64 R74, [R1+0x808] ;  /* 0x00080800014a7983 */ /* 0x000f280000300a00 */
[----:B------:R1:W-:Y:S04]  /*71b0*/  STL [R1+0x2f0], R21 ;  /* 0x0002f01501007387 */ /* 0x0003e80000100800 */
[----:B-1----:R-:W4:Y:S04]  /*71c0*/  LDL.LU R21, [R1+0x800] ;  /* 0x0008000001157983 */ /* 0x002f280000300800 */
[----:B------:R-:W4:Y:S04]  /*71d0*/  LDL.LU.64 R68, [R1+0x7f8] ;  /* 0x0007f80001447983 */ /* 0x000f280000300a00 */
[----:B------:R1:W-:Y:S04]  /*71e0*/  STL [R1+0x2ec], R20 ;  /* 0x0002ec1401007387 */ /* 0x0003e80000100800 */
[----:B-1----:R-:W4:Y:S01]  /*71f0*/  LDL.LU R20, [R1+0x7f0] ;  /* 0x0007f00001147983 */ /* 0x002f220000300800 */
[----:B--2---:R-:W-:-:S06]  /*7200*/  PRMT R87, RZ, 0x7610, R87 ;  /* 0x00007610ff577816 */ /* 0x004fcc0000000057 */
[----:B------:R-:W2:Y:S01]  /*7210*/  @P6 LDG.E.U16 R87, desc[UR22][R90.64] ;  /* 0x000000165a576981 */ /* 0x000ea2000c1e1500 */
[----:B---3--:R-:W-:-:S03]  /*7220*/  PRMT R0, RZ, 0x7610, R0 ;  /* 0x00007610ff007816 */ /* 0x008fc60000000000 */
[----:B------:R-:W3:Y:S01]  /*7230*/  LDL.LU.64 R90, [R1+0x7e8] ;  /* 0x0007e800015a7983 */ /* 0x000ee20000300a00 */
[----:B----4-:R-:W-:Y:S02]  /*7240*/  PRMT R74, RZ, 0x7610, R74 ;  /* 0x00007610ff4a7816 */ /* 0x010fe4000000004a */
[----:B------:R-:W-:Y:S01]  /*7250*/  PRMT R75, RZ, 0x7610, R75 ;  /* 0x00007610ff4b7816 */ /* 0x000fe2000000004b */
[----:B------:R-:W4:Y:S04]  /*7260*/  @P0 LDG.E.U16 R0, desc[UR22][R56.64] ;  /* 0x0000001638000981 */ /* 0x000f28000c1e1500 */
[----:B------:R-:W3:Y:S04]  /*7270*/  @P6 LDG.E.U16 R74, desc[UR22][R84.64] ;  /* 0x00000016544a6981 */ /* 0x000ee8000c1e1500 */
[----:B------:R-:W4:Y:S01]  /*7280*/  @P6 LDG.E.U16 R75, desc[UR22][R82.64] ;  /* 0x00000016524b6981 */ /* 0x000f22000c1e1500 */
[----:B------:R-:W-:-:S02]  /*7290*/  PRMT R68, RZ, 0x7610, R68 ;  /* 0x00007610ff447816 */ /* 0x000fc40000000044 */
[----:B------:R-:W-:-:S04]  /*72a0*/  PRMT R69, RZ, 0x7610, R69 ;  /* 0x00007610ff457816 */ /* 0x000fc80000000045 */
[----:B------:R-:W4:Y:S01]  /*72b0*/  @P6 LDG.E.U16 R68, desc[UR22][R72.64] ;  /* 0x0000001648446981 */ /* 0x000f22000c1e1500 */
[----:B------:R-:W-:-:S03]  /*72c0*/  PRMT R21, RZ, 0x7610, R21 ;  /* 0x00007610ff157816 */ /* 0x000fc60000000015 */
[----:B------:R-:W4:Y:S04]  /*72d0*/  @P0 LDG.E.U16 R69, desc[UR22][R70.64] ;  /* 0x0000001646450981 */ /* 0x000f28000c1e1500 */
[----:B------:R-:W4:Y:S01]  /*72e0*/  @P0 LDG.E.U16 R21, desc[UR22][R38.64] ;  /* 0x0000001626150981 */ /* 0x000f22000c1e1500 */
[----:B------:R-:W-:-:S06]  /*72f0*/  PRMT R20, RZ, 0x7610, R20 ;  /* 0x00007610ff147816 */ /* 0x000fcc0000000014 */
[----:B------:R-:W4:Y:S04]  /*7300*/  @P0 LDG.E.U16 R20, desc[UR22][R28.64] ;  /* 0x000000161c140981 */ /* 0x000f28000c1e1500 */
[----:B--2---:R1:W-:Y:S04]  /*7310*/  STL [R1+0x2e8], R87 ;  /* 0x0002e85701007387 */ /* 0x0043e80000100800 */
[----:B-1----:R-:W2:Y:S04]  /*7320*/  LDL.LU R87, [R1+0x7e0] ;  /* 0x0007e00001577983 */ /* 0x002ea80000300800 */
[----:B------:R-:W2:Y:S04]  /*7330*/  LDL.LU.64 R84, [R1+0x7d8] ;  /* 0x0007d80001547983 */ /* 0x000ea80000300a00 */
[----:B---3--:R1:W-:Y:S04]  /*7340*/  STL [R1+0x2e4], R74 ;  /* 0x0002e44a01007387 */ /* 0x0083e80000100800 */
[----:B-1----:R-:W3:Y:S04]  /*7350*/  LDL.LU R74, [R1+0x7d0] ;  /* 0x0007d000014a7983 */ /* 0x002ee80000300800 */
[----:B------:R-:W2:Y:S04]  /*7360*/  LDL.LU.64 R82, [R1+0x7c8] ;  /* 0x0007c80001527983 */ /* 0x000ea80000300a00 */
[----:B----4-:R1:W-:Y:S04]  /*7370*/  STL [R1+0x2e0], R75 ;  /* 0x0002e04b01007387 */ /* 0x0103e80000100800 */
[----:B-1----:R-:W3:Y:S04]  /*7380*/  LDL.LU R75, [R1+0x7c0] ;  /* 0x0007c000014b7983 */ /* 0x002ee80000300800 */
[----:B------:R-:W4:Y:S04]  /*7390*/  LDL.LU.64 R72, [R1+0x7b8] ;  /* 0x0007b80001487983 */ /* 0x000f280000300a00 */
[----:B------:R1:W-:Y:S04]  /*73a0*/  STL [R1+0x2dc], R68 ;  /* 0x0002dc4401007387 */ /* 0x0003e80000100800 */
[----:B-1----:R-:W2:Y:S04]  /*73b0*/  LDL.LU R68, [R1+0x7b0] ;  /* 0x0007b00001447983 */ /* 0x002ea80000300800 */
[----:B------:R-:W2:Y:S04]  /*73c0*/  LDL.LU.64 R70, [R1+0x7a8] ;  /* 0x0007a80001467983 */ /* 0x000ea80000300a00 */
[----:B------:R1:W-:Y:S04]  /*73d0*/  STL [R1+0x2d8], R69 ;  /* 0x0002d84501007387 */ /* 0x0003e80000100800 */
[----:B-1----:R-:W2:Y:S04]  /*73e0*/  LDL.LU R69, [R1+0x7a0] ;  /* 0x0007a00001457983 */ /* 0x002ea80000300800 */
[----:B------:R-:W2:Y:S04]  /*73f0*/  LDL.LU.64 R56, [R1+0x798] ;  /* 0x0007980001387983 */ /* 0x000ea80000300a00 */
[----:B------:R1:W-:Y:S04]  /*7400*/  STL [R1+0x2d4], R0 ;  /* 0x0002d40001007387 */ /* 0x0003e80000100800 */
[----:B-1----:R-:W3:Y:S04]  /*7410*/  LDL.LU R0, [R1+0x790] ;  /* 0x0007900001007983 */ /* 0x002ee80000300800 */
[----:B------:R-:W4:Y:S04]  /*7420*/  LDL.LU.64 R38, [R1+0x788] ;  /* 0x0007880001267983 */ /* 0x000f280000300a00 */
[----:B------:R1:W-:Y:S04]  /*7430*/  STL [R1+0x2d0], R21 ;  /* 0x0002d01501007387 */ /* 0x0003e80000100800 */
[----:B-1----:R-:W4:Y:S04]  /*7440*/  LDL.LU R21, [R1+0x780] ;  /* 0x0007800001157983 */ /* 0x002f280000300800 */
[----:B------:R-:W4:Y:S01]  /*7450*/  LDL.LU.64 R28, [R1+0x778] ;  /* 0x00077800011c7983 */ /* 0x000f220000300a00 */
[----:B------:R-:W-:-:S03]  /*7460*/  ISETP.GT.AND P4, PT, R2, 0x5, PT ;  /* 0x000000050200780c */ /* 0x000fc60003f84270 */
        /* <DEDUP_REMOVED lines=40> */
[----:B------:R-:W-:-:S02]  /*76f0*/  ISETP.GT.AND P5, PT, R2, 0x6, PT ;  /* 0x000000060200780c */ /* 0x000fc40003fa4270 */
[----:B------:R-:W-:Y:S01]  /*7700*/  ISETP.GT.AND P6, PT, R2, 0x7, PT ;  /* 0x000000070200780c */ /* 0x000fe20003fc4270 */
        /* <DEDUP_REMOVED lines=159> */
[----:B------:R-:W3:Y:S04]  /*8100*/  LDL.LU.64 R18, [R1+0x518] ;  /* 0x0005180001127983 */ /* 0x000ee80000300a00 */
[----:B------:R1:W-:Y:S04]  /*8110*/  STL [R1+0x234], R0 ;  /* 0x0002340001007387 */ /* 0x0003e80000100800 */
[----:B-1----:R-:W3:Y:S04]  /*8120*/  LDL.LU R0, [R1+0x510] ;  /* 0x0005100001007983 */ /* 0x002ee80000300800 */
[----:B------:R-:W3:Y:S04]  /*8130*/  LDL.LU.64 R14, [R1+0x508] ;  /* 0x00050800010e7983 */ /* 0x000ee80000300a00 */
        /* <DEDUP_REMOVED lines=8> */
[----:B---3--:R-:W-:-:S06]  /*81c0*/  PRMT R14, RZ, 0x7610, R14 ;  /* 0x00007610ff0e7816 */ /* 0x008fcc000000000e */
[----:B------:R-:W3:Y:S04]  /*81d0*/  @P1 LDG.E.U16 R14, desc[UR22][R16.64] ;  /* 0x00000016100e1981 */ /* 0x000ee8000c1e1500 */
[----:B------:R-:W2:Y:S01]  /*81e0*/  LDL.LU.64 R16, [R1+0x4e8] ;  /* 0x0004e80001107983 */ /* 0x000ea20000300a00 */
[----:B----4-:R-:W-:-:S06]  /*81f0*/  PRMT R5, RZ, 0x7610, R5 ;  /* 0x00007610ff057816 */ /* 0x010fcc0000000005 */
[----:B------:R-:W4:Y:S01]  /*8200*/  @P1 LDG.E.U16 R5, desc[UR22][R8.64] ;  /* 0x0000001608051981 */ /* 0x000f22000c1e1500 */
[----:B------:R-:W-:-:S06]  /*8210*/  PRMT R20, RZ, 0x7610, R20 ;  /* 0x00007610ff147816 */ /* 0x000fcc0000000014 */
[----:B------:R1:W4:Y:S04]  /*8220*/  @P1 LDG.E.U16 R20, desc[UR22][R6.64] ;  /* 0x0000001606141981 */ /* 0x000328000c1e1500 */
[----:B---3--:R3:W-:Y:S04]  /*8230*/  STL [R1+0x228], R14 ;  /* 0x0002280e01007387 */ /* 0x0087e80000100800 */
[----:B---3--:R-:W3:Y:S04]  /*8240*/  LDL.LU R14, [R1+0x4e0] ;  /* 0x0004e000010e7983 */ /* 0x008ee80000300800 */
[----:B------:R-:W3:Y:S04]  /*8250*/  LDL.LU.64 R10, [R1+0x4d8] ;  /* 0x0004d800010a7983 */ /* 0x000ee80000300a00 */
[----:B--2---:R2:W-:Y:S04]  /*8260*/  STL [R1+0x224], R164 ;  /* 0x000224a401007387 */ /* 0x0045e80000100800 */
[----:B--2---:R-:W2:Y:S04]  /*8270*/  LDL.LU R164, [R1+0x4d0] ;  /* 0x0004d00001a47983 */ /* 0x004ea80000300800 */
[----:B------:R-:W3:Y:S04]  /*8280*/  LDL.LU.64 R8, [R1+0x4c8] ;  /* 0x0004c80001087983 */ /* 0x000ee80000300a00 */
[----:B----4-:R4:W-:Y:S04]  /*8290*/  STL [R1+0x220], R5 ;  /* 0x0002200501007387 */ /* 0x0109e80000100800 */
[----:B----4-:R-:W4:Y:S04]  /*82a0*/  LDL.LU R5, [R1+0x4c0] ;  /* 0x0004c00001057983 */ /* 0x010f280000300800 */
[----:B------:R-:W1:Y:S01]  /*82b0*/  LDL.LU.64 R6, [R1+0x4b8] ;  /* 0x0004b80001067983 */ /* 0x000e620000300a00 */
[----:B------:R-:W-:-:S02]  /*82c0*/  ISETP.GT.AND P4, PT, R2, 0xf, PT ;  /* 0x0000000f0200780c */ /* 0x000fc40003f84270 */
[----:B------:R-:W-:Y:S02]  /*82d0*/  PRMT R21, RZ, 0x7610, R21 ;  /* 0x00007610ff157816 */ /* 0x000fe40000000015 */
[----:B------:R-:W-:Y:S02]  /*82e0*/  PRMT R0, RZ, 0x7610, R0 ;  /* 0x00007610ff007816 */ /* 0x000fe40000000000 */
[----:B------:R-:W-:Y:S02]  /*82f0*/  PRMT R4, RZ, 0x7610, R4 ;  /* 0x00007610ff047816 */ /* 0x000fe40000000004 */
[----:B------:R-:W-:-:S05]  /*8300*/  ISETP.GT.AND P5, PT, R2, 0x10, PT ;  /* 0x000000100200780c */ /* 0x000fca0003fa4270 */
[----:B------:R-:W3:Y:S01]  /*8310*/  @P4 LDG.E.U16 R21, desc[UR22][R48.64] ;  /* 0x0000001630154981 */ /* 0x000ee2000c1e1500 */
[----:B0-----:R-:W-:-:S03]  /*8320*/  PRMT R162, RZ, 0x7610, R162 ;  /* 0x00007610ffa27816 */ /* 0x001fc600000000a2 */
[----:B------:R-:W3:Y:S04]  /*8330*/  @P4 LDG.E.U16 R0, desc[UR22][R40.64] ;  /* 0x0000001628004981 */ /* 0x000ee8000c1e1500 */
[----:B------:R-:W3:Y:S04]  /*8340*/  @P4 LDG.E.U16 R4, desc[UR22][R36.64] ;  /* 0x0000001624044981 */ /* 0x000ee8000c1e1500 */
[----:B------:R-:W3:Y:S01]  /*8350*/  @P4 LDG.E.U16 R162, desc[UR22][R34.64] ;  /* 0x0000001622a24981 */ /* 0x000ee2000c1e1500 */
[----:B------:R-:W-:Y:S02]  /*8360*/  ISETP.GT.AND P6, PT, R2, 0x11, PT ;  /* 0x000000110200780c */ /* 0x000fe40003fc4270 */
[----:B--2---:R-:W-:-:S06]  /*8370*/  PRMT R164, RZ, 0x7610, R164 ;  /* 0x00007610ffa47816 */ /* 0x004fcc00000000a4 */
[----:B------:R-:W2:Y:S01]  /*8380*/  @P5 LDG.E.U16 R164, desc[UR22][R150.64] ;  /* 0x0000001696a45981 */ /* 0x000ea2000c1e1500 */
[----:B----4-:R-:W-:Y:S02]  /*8390*/  PRMT R5, RZ, 0x7610, R5 ;  /* 0x00007610ff057816 */ /* 0x010fe40000000005 */
[----:B-1----:R-:W-:-:S04]  /*83a0*/  PRMT R6, RZ, 0x7610, R6 ;  /* 0x00007610ff067816 */ /* 0x002fc80000000006 */
[----:B------:R-:W4:Y:S01]  /*83b0*/  @P5 LDG.E.U16 R5, desc[UR22][R152.64] ;  /* 0x0000001698055981 */ /* 0x000f22000c1e1500 */
[----:B------:R-:W-:-:S03]  /*83c0*/  PRMT R7, RZ, 0x7610, R7 ;  /* 0x00007610ff077816 */ /* 0x000fc60000000007 */
[----:B------:R-:W2:Y:S01]  /*83d0*/  @P5 LDG.E.U16 R6, desc[UR22][R148.64] ;  /* 0x0000001694065981 */ /* 0x000ea2000c1e1500 */
[----:B---3--:R-:W-:-:S03]  /*83e0*/  PRMT R8, RZ, 0x7610, R8 ;  /* 0x00007610ff087816 */ /* 0x008fc60000000008 */
[----:B------:R-:W3:Y:S01]  /*83f0*/  @P6 LDG.E.U16 R7, desc[UR22][R138.64] ;  /* 0x000000168a076981 */ /* 0x000ee2000c1e1500 */
[----:B------:R-:W-:-:S03]  /*8400*/  PRMT R9, RZ, 0x7610, R9 ;  /* 0x00007610ff097816 */ /* 0x000fc60000000009 */
[----:B------:R-:W2:Y:S01]  /*8410*/  @P6 LDG.E.U16 R8, desc[UR22][R136.64] ;  /* 0x0000001688086981 */ /* 0x000ea2000c1e1500 */
[----:B------:R-:W-:-:S03]  /*8420*/  PRMT R10, RZ, 0x7610, R10 ;  /* 0x00007610ff0a7816 */ /* 0x000fc6000000000a */
[----:B------:R-:W2:Y:S04]  /*8430*/  @P6 LDG.E.U16 R9, desc[UR22][R134.64] ;  /* 0x0000001686096981 */ /* 0x000ea8000c1e1500 */
[----:B------:R-:W2:Y:S04]  /*8440*/  @P6 LDG.E.U16 R10, desc[UR22][R132.64] ;  /* 0x00000016840a6981 */ /* 0x000ea8000c1e1500 */
[----:B------:R0:W-:Y:S04]  /*8450*/  STL [R1+0x21c], R20 ;  /* 0x00021c1401007387 */ /* 0x0001e80000100800 */
[----:B0-----:R-:W3:Y:S04]  /*8460*/  LDL.LU R20, [R1+0x4b0] ;  /* 0x0004b00001147983 */ /* 0x001ee80000300800 */
[----:B------:R0:W-:Y:S04]  /*8470*/  STL [R1+0x218], R21 ;  /* 0x0002181501007387 */ /* 0x0001e80000100800 */
[----:B0-----:R-:W3:Y:S04]  /*8480*/  LDL.LU R21, [R1+0x4ac] ;  /* 0x0004ac0001157983 */ /* 0x001ee80000300800 */
[----:B------:R-:W-:Y:S04]  /*8490*/  STL [R1+0x35c], R48 ;  /* 0x00035c3001007387 */ /* 0x000fe80000100800 */
[----:B------:R-:W-:Y:S04]  /*84a0*/  STL [R1+0x358], R49 ;  /* 0x0003583101007387 */ /* 0x000fe80000100800 */
[----:B------:R0:W-:Y:S04]  /*84b0*/  STL [R1+0x214], R0 ;  /* 0x0002140001007387 */ /* 0x0001e80000100800 */
[----:B0-----:R-:W3:Y:S04]  /*84c0*/  LDL.LU R0, [R1+0x4a8] ;  /* 0x0004a80001007983 */ /* 0x001ee80000300800 */
[----:B------:R-:W-:Y:S04]  /*84d0*/  STL [R1+0x364], R40 ;  /* 0x0003642801007387 */ /* 0x000fe80000100800 */
[----:B------:R-:W-:Y:S04]  /*84e0*/  STL [R1+0x360], R41 ;  /* 0x0003602901007387 */ /* 0x000fe80000100800 */
[----:B------:R0:W-:Y:S01]  /*84f0*/  STL [R1+0x210], R4 ;  /* 0x0002100401007387 */ /* 0x0001e20000100800 */
[----:B------:R-:W-:-:S03]  /*8500*/  ISETP.GT.AND P0, PT, R2, 0x12, PT ;  /* 0x000000120200780c */ /* 0x000fc60003f04270 */
[----:B0-----:R-:W3:Y:S04]  /*8510*/  LDL.LU R4, [R1+0x4a4] ;  /* 0x0004a40001047983 */ /* 0x001ee80000300800 */
[----:B------:R-:W-:Y:S04]  /*8520*/  STL [R1+0x36c], R36 ;  /* 0x00036c2401007387 */ /* 0x000fe80000100800 */
[----:B------:R-:W-:Y:S04]  /*8530*/  STL [R1+0x368], R37 ;  /* 0x0003682501007387 */ /* 0x000fe80000100800 */
[----:B------:R-:W-:Y:S04]  /*8540*/  STL [R1+0x37c], R162 ;  /* 0x00037ca201007387 */ /* 0x000fe80000100800 */
[----:B------:R-:W-:Y:S04]  /*8550*/  STL [R1+0x374], R34 ;  /* 0x0003742201007387 */ /* 0x000fe80000100800 */
[----:B------:R-:W-:Y:S04]  /*8560*/  STL [R1+0x370], R35 ;  /* 0x0003702301007387 */ /* 0x000fe80000100800 */
[----:B------:R0:W-:Y:S04]  /*8570*/  STL [R1+0x380], R154 ;  /* 0x0003809a01007387 */ /* 0x0001e80000100800 */
[----:B------:R-:W-:Y:S01]  /*8580*/  STL [R1+0x378], R155 ;  /* 0x0003789b01007387 */ /* 0x000fe20000100800 */
[----:B------:R-:W-:-:S02]  /*8590*/  PRMT R14, RZ, 0x7610, R14 ;  /* 0x00007610ff0e7816 */ /* 0x000fc4000000000e */
[----:B------:R-:W-:-:S04]  /*85a0*/  PRMT R15, RZ, 0x7610, R15 ;  /* 0x00007610ff0f7816 */ /* 0x000fc8000000000f */
[----:B------:R-:W3:Y:S01]  /*85b0*/  @P0 LDG.E.U16 R14, desc[UR22][R122.64] ;  /* 0x000000167a0e0981 */ /* 0x000ee2000c1e1500 */
[----:B------:R-:W-:-:S03]  /*85c0*/  ISETP.GT.AND P1, PT, R2, 0x13, PT ;  /* 0x000000130200780c */ /* 0x000fc60003f24270 */
[----:B------:R0:W3:Y:S01]  /*85d0*/  @P5 LDG.E.U16 R15, desc[UR22][R154.64] ;  /* 0x000000169a0f5981 */ /* 0x0000e2000c1e1500 */
[----:B------:R-:W-:Y:S02]  /*85e0*/  PRMT R16, RZ, 0x7610, R16 ;  /* 0x00007610ff107816 */ /* 0x000fe40000000010 */
[----:B------:R-:W-:-:S04]  /*85f0*/  PRMT R17, RZ, 0x7610, R17 ;  /* 0x00007610ff117816 */ /* 0x000fc80000000011 */
[----:B------:R-:W3:Y:S01]  /*8600*/  @P0 LDG.E.U16 R16, desc[UR22][R116.64] ;  /* 0x0000001674100981 */ /* 0x000ee2000c1e1500 */
[----:B0-----:R-:W-:-:S03]  /*8610*/  PRMT R154, RZ, 0x7610, R154 ;  /* 0x00007610ff9a7816 */ /* 0x001fc6000000009a */
[----:B------:R-:W3:Y:S04]  /*8620*/  @P1 LDG.E.U16 R17, desc[UR22][R106.64] ;  /* 0x000000166a111981 */ /* 0x000ee8000c1e1500 */
[----:B------:R-:W3:Y:S01]  /*8630*/  @P0 LDG.E.U16 R154, desc[UR22][R118.64] ;  /* 0x00000016769a0981 */ /* 0x000ee2000c1e1500 */
[----:B------:R-:W-:-:S06]  /*8640*/  PRMT R18, RZ, 0x7610, R18 ;  /* 0x00007610ff127816 */ /* 0x000fcc0000000012 */
[----:B------:R-:W3:Y:S04]  /*8650*/  @P1 LDG.E.U16 R18, desc[UR22][R102.64] ;  /* 0x0000001666121981 */ /* 0x000ee8000c1e1500 */
[----:B----4-:R0:W-:Y:S04]  /*8660*/  STL [R1+0x20c], R5 ;  /* 0x00020c0501007387 */ /* 0x0101e80000100800 */
[----:B0-----:R-:W4:Y:S04]  /*8670*/  LDL.LU R5, [R1+0x4a0] ;  /* 0x0004a00001057983 */ /* 0x001f280000300800 */
[----:B------:R0:W-:Y:S04]  /*8680*/  STL [R1+0x388], R152 ;  /* 0x0003889801007387 */ /* 0x0001e80000100800 */
[----:B------:R-:W-:Y:S04]  /*8690*/  STL [R1+0x384], R153 ;  /* 0x0003849901007387 */ /* 0x000fe80000100800 */
[----:B--2---:R1:W-:Y:S01]  /*86a0*/  STL [R1+0x208], R164 ;  /* 0x000208a401007387 */ /* 0x0043e20000100800 */
[----:B0-----:R-:W-:-:S06]  /*86b0*/  PRMT R152, RZ, 0x7610, R152 ;  /* 0x00007610ff987816 */ /* 0x001fcc0000000098 */
[----:B------:R-:W2:Y:S04]  /*86c0*/  @P0 LDG.E.U16 R152, desc[UR22][R120.64] ;  /* 0x0000001678980981 */ /* 0x000ea8000c1e1500 */
[----:B-1----:R-:W4:Y:S04]  /*86d0*/  LDL.LU R164, [R1+0x49c] ;  /* 0x00049c0001a47983 */ /* 0x002f280000300800 */
[----:B------:R-:W-:Y:S04]  /*86e0*/  STL [R1+0x390], R150 ;  /* 0x0003909601007387 */ /* 0x000fe80000100800 */
[----:B------:R-:W-:Y:S04]  /*86f0*/  STL [R1+0x38c], R151 ;  /* 0x00038c9701007387 */ /* 0x000fe80000100800 */
[----:B------:R0:W-:Y:S04]  /*8700*/  STL [R1+0x204], R6 ;  /* 0x0002040601007387 */ /* 0x0001e80000100800 */
[----:B0-----:R-:W4:Y:S04]  /*8710*/  LDL.LU R6, [R1+0x498] ;  /* 0x0004980001067983 */ /* 0x001f280000300800 */
[----:B------:R-:W-:Y:S04]  /*8720*/  STL [R1+0x398], R148 ;  /* 0x0003989401007387 */ /* 0x000fe80000100800 */
[----:B------:R-:W-:Y:S04]  /*8730*/  STL [R1+0x394], R149 ;  /* 0x0003949501007387 */ /* 0x000fe80000100800 */
[----:B---3--:R0:W-:Y:S04]  /*8740*/  STL [R1+0x200], R7 ;  /* 0x0002000701007387 */ /* 0x0081e80000100800 */
[----:B0-----:R-:W3:Y:S04]  /*8750*/  LDL.LU R7, [R1+0x494] ;  /* 0x0004940001077983 */ /* 0x001ee80000300800 */
[----:B------:R-:W-:Y:S04]  /*8760*/  STL [R1+0x3a0], R138 ;  /* 0x0003a08a01007387 */ /* 0x000fe80000100800 */
[----:B------:R-:W-:Y:S04]  /*8770*/  STL [R1+0x39c], R139 ;  /* 0x00039c8b01007387 */ /* 0x000fe80000100800 */
        /* <DEDUP_REMOVED lines=10> */
[----:B------:R0:W-:Y:S02]  /*8820*/  STL [R1+0x3b8], R132 ;  /* 0x0003b88401007387 */ /* 0x0001e40000100800 */
[----:B0-----:R-:W-:-:S06]  /*8830*/  PRMT R132, RZ, 0x7610, R132 ;  /* 0x00007610ff847816 */ /* 0x001fcc0000000084 */
[----:B------:R-:W3:Y:S01]  /*8840*/  @P1 LDG.E.U16 R132, desc[UR22][R104.64] ;  /* 0x0000001668841981 */ /* 0x000ee2000c1e1500 */
[----:B------:R-:W-:-:S03]  /*8850*/  PRMT R11, RZ, 0x7610, R11 ;  /* 0x00007610ff0b7816 */ /* 0x000fc6000000000b */
[----:B------:R-:W-:Y:S04]  /*8860*/  STL [R1+0x3b4], R133 ;  /* 0x0003b48501007387 */ /* 0x000fe80000100800 */
[----:B------:R0:W-:Y:S04]  /*8870*/  STL.S16 [R1+0x1e0], R11 ;  /* 0x0001e00b01007387 */ /* 0x0001e80000100600 */
[----:B0-----:R-:W4:Y:S04]  /*8880*/  LDL.LU R11, [R1+0x484] ;  /* 0x00048400010b7983 */ /* 0x001f280000300800 */
[----:B------:R0:W-:Y:S04]  /*8890*/  STL [R1+0x1f0], R14 ;  /* 0x0001f00e01007387 */ /* 0x0001e80000100800 */
[----:B0-----:R-:W4:Y:S04]  /*88a0*/  LDL.LU R14, [R1+0x480] ;  /* 0x00048000010e7983 */ /* 0x001f280000300800 */
[----:B------:R-:W-:Y:S04]  /*88b0*/  STL [R1+0x3c0], R122 ;  /* 0x0003c07a01007387 */ /* 0x000fe80000100800 */
[----:B------:R-:W-:Y:S04]  /*88c0*/  STL [R1+0x3bc], R123 ;  /* 0x0003bc7b01007387 */ /* 0x000fe80000100800 */
[----:B--2---:R0:W-:Y:S02]  /*88d0*/  STL [R1+0x434], R152 ;  /* 0x0004349801007387 */ /* 0x0041e40000100800 */
[----:B0-----:R-:W-:-:S02]  /*88e0*/  IMAD.MOV.U32 R152, RZ, RZ, R15 ;  /* 0x000000ffff987224 */ /* 0x001fc400078e000f */
[----:B------:R-:W2:Y:S04]  /*88f0*/  LDL.LU R15, [R1+0x47c] ;  /* 0x00047c00010f7983 */ /* 0x000ea80000300800 */
[----:B------:R-:W-:Y:S04]  /*8900*/  STL [R1+0x3c8], R120 ;  /* 0x0003c87801007387 */ /* 0x000fe80000100800 */
[----:B------:R-:W-:Y:S04]  /*8910*/  STL [R1+0x3c4], R121 ;  /* 0x0003c47901007387 */ /* 0x000fe80000100800 */
[----:B------:R-:W-:Y:S04]  /*8920*/  STL [R1+0x438], R154 ;  /* 0x0004389a01007387 */ /* 0x000fe80000100800 */
[----:B------:R-:W-:Y:S04]  /*8930*/  STL [R1+0x3d0], R118 ;  /* 0x0003d07601007387 */ /* 0x000fe80000100800 */
[----:B------:R-:W-:Y:S04]  /*8940*/  STL [R1+0x3cc], R119 ;  /* 0x0003cc7701007387 */ /* 0x000fe80000100800 */
[----:B------:R0:W-:Y:S04]  /*8950*/  STL [R1+0x1ec], R16 ;  /* 0x0001ec1001007387 */ /* 0x0001e80000100800 */
[----:B0-----:R-:W2:Y:S04]  /*8960*/  LDL.LU R16, [R1+0x478] ;  /* 0x0004780001107983 */ /* 0x001ea80000300800 */
[----:B------:R-:W-:Y:S04]  /*8970*/  STL [R1+0x3d8], R116 ;  /* 0x0003d87401007387 */ /* 0x000fe80000100800 */
[----:B------:R-:W-:Y:S04]  /*8980*/  STL [R1+0x3d4], R117 ;  /* 0x0003d47501007387 */ /* 0x000fe80000100800 */
[----:B------:R0:W-:Y:S04]  /*8990*/  STL [R1+0x1e8], R17 ;  /* 0x0001e81101007387 */ /* 0x0001e80000100800 */
[----:B0-----:R-:W2:Y:S04]  /*89a0*/  LDL.LU R17, [R1+0x474] ;  /* 0x0004740001117983 */ /* 0x001ea80000300800 */
[----:B------:R-:W-:Y:S04]  /*89b0*/  STL [R1+0x3e0], R106 ;  /* 0x0003e06a01007387 */ /* 0x000fe80000100800 */
[----:B------:R-:W-:Y:S04]  /*89c0*/  STL [R1+0x3dc], R107 ;  /* 0x0003dc6b01007387 */ /* 0x000fe80000100800 */
[----:B---3--:R-:W-:Y:S04]  /*89d0*/  STL [R1+0x414], R132 ;  /* 0x0004148401007387 */ /* 0x008fe80000100800 */
[----:B------:R-:W-:Y:S04]  /*89e0*/  STL [R1+0x3e8], R104 ;  /* 0x0003e86801007387 */ /* 0x000fe80000100800 */
[----:B------:R-:W-:Y:S04]  /*89f0*/  STL [R1+0x3e4], R105 ;  /* 0x0003e46901007387 */ /* 0x000fe80000100800 */
[----:B------:R0:W-:Y:S04]  /*8a00*/  STL [R1+0x1e4], R18 ;  /* 0x0001e41201007387 */ /* 0x0001e80000100800 */
[----:B0-----:R-:W4:Y:S04]  /*8a10*/  LDL.LU R18, [R1+0x470] ;  /* 0x0004700001127983 */ /* 0x001f280000300800 */
[----:B------:R-:W-:Y:S04]  /*8a20*/  STL [R1+0x3f0], R102 ;  /* 0x0003f06601007387 */ /* 0x000fe80000100800 */
[----:B------:R0:W-:Y:S04]  /*8a30*/  STL [R1+0x3ec], R103 ;  /* 0x0003ec6701007387 */ /* 0x0001e80000100800 */
[----:B0-----:R-:W3:Y:S01]  /*8a40*/  LDL.LU R103, [R1+0x1e0] ;  /* 0x0001e00001677983 */ /* 0x001ee20000300800 */
[----:B------:R-:W-:-:S03]  /*8a50*/  ISETP.GT.AND P4, PT, R2, 0x14, PT ;  /* 0x000000140200780c */ /* 0x000fc60003f84270 */
[----:B---3--:R-:W3:Y:S01]  /*8a60*/  @P1 LDG.E.U16 R103, desc[UR22][R100.64] ;  /* 0x0000001664671981 */ /* 0x008ee2000c1e1500 */
[----:B------:R-:W-:-:S09]  /*8a70*/  PRMT R116, RZ, 0x7610, R116 ;  /* 0x00007610ff747816 */ /* 0x000fd20000000074 */
[----:B------:R-:W2:Y:S04]  /*8a80*/  @P4 LDG.E.U16 R116, desc[UR22][R86.64] ;  /* 0x0000001656744981 */ /* 0x000ea8000c1e1500 */
[----:B---3--:R-:W-:Y:S04]  /*8a90*/  STL [R1+0x410], R103 ;  /* 0x0004106701007387 */ /* 0x008fe80000100800 */
[----:B------:R-:W-:Y:S04]  /*8aa0*/  STL [R1+0x3f8], R100 ;  /* 0x0003f86401007387 */ /* 0x000fe80000100800 */
[----:B------:R0:W-:Y:S02]  /*8ab0*/  STL [R1+0x3f4], R101 ;  /* 0x0003f46501007387 */ /* 0x0001e40000100800 */
[----:B0-----:R-:W-:-:S06]  /*8ac0*/  PRMT R101, RZ, 0x7610, R101 ;  /* 0x00007610ff657816 */ /* 0x001fcc0000000065 */
[----:B------:R-:W3:Y:S01]  /*8ad0*/  @P4 LDG.E.U16 R101, desc[UR22][R90.64] ;  /* 0x000000165a654981 */ /* 0x000ee2000c1e1500 */
[----:B------:R-:W-:-:S05]  /*8ae0*/  PRMT R19, RZ, 0x7610, R19 ;  /* 0x00007610ff137816 */ /* 0x000fca0000000013 */
[----:B------:R0:W-:Y:S04]  /*8af0*/  STL.S16 [R1+0x1dc], R19 ;  /* 0x0001dc1301007387 */ /* 0x0001e80000100600 */
[----:B0-----:R-:W4:Y:S01]  /*8b00*/  LDL.LU R19, [R1+0x46c] ;  /* 0x00046c0001137983 */ /* 0x001f220000300800 */
[----:B------:R-:W-:Y:S02]  /*8b10*/  PRMT R119, RZ, 0x7610, R119 ;  /* 0x00007610ff777816 */ /* 0x000fe40000000077 */
[----:B------:R-:W-:-:S04]  /*8b20*/  PRMT R121, RZ, 0x7610, R121 ;  /* 0x00007610ff797816 */ /* 0x000fc80000000079 */
[----:B------:R-:W4:Y:S04]  /*8b30*/  @P4 LDG.E.U16 R119, desc[UR22][R84.64] ;  /* 0x0000001654774981 */ /* 0x000f28000c1e1500 */
[----:B------:R-:W4:Y:S04]  /*8b40*/  @P4 LDG.E.U16 R121, desc[UR22][R82.64] ;  /* 0x0000001652794981 */ /* 0x000f28000c1e1500 */
[----:B---3--:R-:W-:Y:S04]  /*8b50*/  STL [R1+0x404], R101 ;  /* 0x0004046501007387 */ /* 0x008fe80000100800 */
[----:B------:R-:W-:Y:S04]  /*8b60*/  STL [R1+0x400], R90 ;  /* 0x0004005a01007387 */ /* 0x000fe80000100800 */
[----:B------:R-:W-:Y:S04]  /*8b70*/  STL [R1+0x3fc], R91 ;  /* 0x0003fc5b01007387 */ /* 0x000fe80000100800 */
[----:B--2---:R0:W-:Y:S04]  /*8b80*/  STL [R1+0x418], R116 ;  /* 0x0004187401007387 */ /* 0x0041e80000100800 */
[----:B0-----:R-:W2:Y:S01]  /*8b90*/  LDL.LU R116, [R1+0x1dc] ;  /* 0x0001dc0001747983 */ /* 0x001ea20000300800 */
[----:B------:R-:W-:-:S02]  /*8ba0*/  ISETP.GT.AND P1, PT, R2, 0x18, PT ;  /* 0x000000180200780c */ /* 0x000fc40003f24270 */
[----:B------:R-:W-:Y:S02]  /*8bb0*/  PRMT R154, RZ, 0x7610, R154 ;  /* 0x00007610ff9a7816 */ /* 0x000fe4000000009a */
[----:B------:R-:W-:-:S09]  /*8bc0*/  PRMT R103, RZ, 0x7610, R103 ;  /* 0x00007610ff677816 */ /* 0x000fd20000000067 */
[----:B------:R-:W3:Y:S04]  /*8bd0*/  @P1 LDG.E.U16 R154, desc[UR22][R142.64] ;  /* 0x000000168e9a1981 */ /* 0x000ee8000c1e1500 */
[----:B------:R-:W3:Y:S01]  /*8be0*/  @P1 LDG.E.U16 R103, desc[UR22][R140.64] ;  /* 0x000000168c671981 */ /* 0x000ee2000c1e1500 */
[----:B------:R-:W-:Y:S02]  /*8bf0*/  PRMT R132, RZ, 0x7610, R132 ;  /* 0x00007610ff847816 */ /* 0x000fe40000000084 */
[C---:B------:R-:W-:Y:S01]  /*8c00*/  ISETP.GT.AND P5, PT, R2.reuse, 0x15, PT ;  /* 0x000000150200780c */ /* 0x040fe20003fa4270 */
[----:B------:R-:W-:Y:S01]  /*8c10*/  STL [R1+0x40c], R86 ;  /* 0x00040c5601007387 */ /* 0x000fe20000100800 */
[C---:B------:R-:W-:Y:S02]  /*8c20*/  ISETP.GT.AND P6, PT, R2.reuse, 0x16, PT ;  /* 0x000000160200780c */ /* 0x040fe40003fc4270 */
[C---:B------:R-:W-:Y:S01]  /*8c30*/  ISETP.GT.AND P0, PT, R2.reuse, 0x17, PT ;  /* 0x000000170200780c */ /* 0x040fe20003f04270 */
[----:B------:R-:W3:Y:S01]  /*8c40*/  @P1 LDG.E.U16 R132, desc[UR22][R144.64] ;  /* 0x0000001690841981 */ /* 0x000ee2000c1e1500 */
[----:B------:R-:W-:-:S03]  /*8c50*/  ISETP.GT.AND P4, PT, R2, 0x19, PT ;  /* 0x000000190200780c */ /* 0x000fc60003f84270 */
[----:B------:R-:W-:Y:S04]  /*8c60*/  STL [R1+0x408], R87 ;  /* 0x0004085701007387 */ /* 0x000fe80000100800 */
[----:B----4-:R-:W-:Y:S04]  /*8c70*/  STL [R1+0x424], R119 ;  /* 0x0004247701007387 */ /* 0x010fe80000100800 */
[----:B------:R-:W-:Y:S04]  /*8c80*/  STL [R1+0x420], R84 ;  /* 0x0004205401007387 */ /* 0x000fe80000100800 */
[----:B--2---:R-:W2:Y:S01]  /*8c90*/  @P1 LDG.E.U16 R116, desc[UR22][R146.64] ;  /* 0x0000001692741981 */ /* 0x004ea2000c1e1500 */
[----:B------:R-:W-:-:S03]  /*8ca0*/  ISETP.GT.AND P1, PT, R2, 0x1a, PT ;  /* 0x0000001a0200780c */ /* 0x000fc60003f24270 */
[----:B------:R-:W-:Y:S01]  /*8cb0*/  STL [R1+0x41c], R85 ;  /* 0x00041c5501007387 */ /* 0x000fe20000100800 */
[----:B------:R-:W-:-:S03]  /*8cc0*/  PRMT R40, RZ, 0x7610, R40 ;  /* 0x00007610ff287816 */ /* 0x000fc60000000028 */
[----:B------:R-:W-:Y:S01]  /*8cd0*/  STL [R1+0x430], R121 ;  /* 0x0004307901007387 */ /* 0x000fe20000100800 */
[----:B------:R-:W-:-:S03]  /*8ce0*/  PRMT R162, RZ, 0x7610, R162 ;  /* 0x00007610ffa27816 */ /* 0x000fc600000000a2 */
[----:B------:R-:W-:Y:S01]  /*8cf0*/  STL [R1+0x42c], R82 ;  /* 0x00042c5201007387 */ /* 0x000fe20000100800 */
[----:B------:R-:W-:Y:S02]  /*8d00*/  PRMT R104, RZ, 0x7610, R104 ;  /* 0x00007610ff687816 */ /* 0x000fe40000000068 */
[----:B------:R-:W-:Y:S01]  /*8d10*/  PRMT R105, RZ, 0x7610, R105 ;  /* 0x00007610ff697816 */ /* 0x000fe20000000069 */
[----:B------:R0:W-:Y:S01]  /*8d20*/  STL [R1+0x428], R83 ;  /* 0x0004285301007387 */ /* 0x0001e20000100800 */
[----:B------:R-:W-:Y:S02]  /*8d30*/  PRMT R134, RZ, 0x7610, R134 ;  /* 0x00007610ff867816 */ /* 0x000fe40000000086 */
[----:B------:R-:W-:Y:S01]  /*8d40*/  PRMT R135, RZ, 0x7610, R135 ;  /* 0x00007610ff877816 */ /* 0x000fe20000000087 */
[----:B------:R1:W4:Y:S01]  /*8d50*/  @P5 LDG.E.U16 R40, desc[UR22][R74.64] ;  /* 0x000000164a285981 */ /* 0x000322000c1e1500 */
[----:B------:R-:W-:Y:S02]  /*8d60*/  PRMT R136, RZ, 0x7610, R136 ;  /* 0x00007610ff887816 */ /* 0x000fe40000000088 */
[----:B------:R-:W-:Y:S01]  /*8d70*/  PRMT R137, RZ, 0x7610, R137 ;  /* 0x00007610ff897816 */ /* 0x000fe20000000089 */
[----:B------:R-:W3:Y:S01]  /*8d80*/  @P5 LDG.E.U16 R162, desc[UR22][R72.64] ;  /* 0x0000001648a25981 */ /* 0x000ee2000c1e1500 */
[----:B------:R-:W-:-:S02]  /*8d90*/  PRMT R101, RZ, 0x7610, R101 ;  /* 0x00007610ff657816 */ /* 0x000fc40000000065 */
[----:B------:R-:W-:Y:S01]  /*8da0*/  PRMT R100, RZ, 0x7610, R100 ;  /* 0x00007610ff647816 */ /* 0x000fe20000000064 */
[----:B------:R-:W3:Y:S01]  /*8db0*/  @P5 LDG.E.U16 R104, desc[UR22][R70.64] ;  /* 0x0000001646685981 */ /* 0x000ee2000c1e1500 */
[----:B0-----:R-:W-:Y:S02]  /*8dc0*/  PRMT R83, RZ, 0x7610, R83 ;  /* 0x00007610ff537816 */ /* 0x001fe40000000053 */
[----:B------:R-:W-:Y:S01]  /*8dd0*/  PRMT R85, RZ, 0x7610, R85 ;  /* 0x00007610ff557816 */ /* 0x000fe20000000055 */
[----:B------:R-:W3:Y:S01]  /*8de0*/  @P4 LDG.E.U16 R101, desc[UR22][R130.64] ;  /* 0x0000001682654981 */ /* 0x000ee2000c1e1500 */
[----:B------:R-:W-:Y:S02]  /*8df0*/  PRMT R102, RZ, 0x7610, R102 ;  /* 0x00007610ff667816 */ /* 0x000fe40000000066 */
[----:B------:R-:W-:Y:S01]  /*8e00*/  PRMT R87, RZ, 0x7610, R87 ;  /* 0x00007610ff577816 */ /* 0x000fe20000000057 */
[----:B------:R-:W3:Y:S01]  /*8e10*/  @P4 LDG.E.U16 R100, desc[UR22][R128.64] ;  /* 0x0000001680644981 */ /* 0x000ee2000c1e1500 */
[----:B------:R-:W-:-:S02]  /*8e20*/  PRMT R91, RZ, 0x7610, R91 ;  /* 0x00007610ff5b7816 */ /* 0x000fc4000000005b */
[----:B------:R-:W-:Y:S01]  /*8e30*/  PRMT R90, RZ, 0x7610, R90 ;  /* 0x00007610ff5a7816 */ /* 0x000fe2000000005a */
[----:B------:R-:W3:Y:S01]  /*8e40*/  @P4 LDG.E.U16 R83, desc[UR22][R126.64] ;  /* 0x000000167e534981 */ /* 0x000ee2000c1e1500 */
[----:B------:R-:W-:Y:S02]  /*8e50*/  PRMT R155, RZ, 0x7610, R155 ;  /* 0x00007610ff9b7816 */ /* 0x000fe4000000009b */
[----:B------:R-:W-:Y:S01]  /*8e60*/  PRMT R34, RZ, 0x7610, R34 ;  /* 0x00007610ff227816 */ /* 0x000fe20000000022 */
[----:B------:R-:W4:Y:S01]  /*8e70*/  @P4 LDG.E.U16 R85, desc[UR22][R124.64] ;  /* 0x000000167c554981 */ /* 0x000f22000c1e1500 */
[----:B------:R-:W-:Y:S02]  /*8e80*/  PRMT R35, RZ, 0x7610, R35 ;  /* 0x00007610ff237816 */ /* 0x000fe40000000023 */
[----:B------:R-:W-:Y:S01]  /*8e90*/  PRMT R36, RZ, 0x7610, R36 ;  /* 0x00007610ff247816 */ /* 0x000fe20000000024 */
[----:B------:R-:W4:Y:S01]  /*8ea0*/  @P5 LDG.E.U16 R105, desc[UR22][R68.64] ;  /* 0x0000001644695981 */ /* 0x000f22000c1e1500 */
[----:B------:R-:W-:-:S02]  /*8eb0*/  ISETP.GT.AND P4, PT, R2, 0x1b, PT ;  /* 0x0000001b0200780c */ /* 0x000fc40003f84270 */
[C---:B------:R-:W-:Y:S01]  /*8ec0*/  ISETP.GT.AND P5, PT, R2.reuse, 0x1c, PT ;  /* 0x0000001c0200780c */ /* 0x040fe20003fa4270 */
[----:B------:R-:W4:Y:S04]  /*8ed0*/  @P6 LDG.E.U16 R134, desc[UR22][R58.64] ;  /* 0x000000163a866981 */ /* 0x000f28000c1e1500 */
[----:B------:R-:W4:Y:S04]  /*8ee0*/  @P6 LDG.E.U16 R135, desc[UR22][R56.64] ;  /* 0x0000001638876981 */ /* 0x000f28000c1e1500 */
[----:B------:R-:W4:Y:S04]  /*8ef0*/  @P6 LDG.E.U16 R136, desc[UR22][R54.64] ;  /* 0x0000001636886981 */ /* 0x000f28000c1e1500 */
[----:B------:R-:W4:Y:S01]  /*8f00*/  @P6 LDG.E.U16 R137, desc[UR22][R52.64] ;  /* 0x0000001634896981 */ /* 0x000f22000c1e1500 */
[----:B------:R-:W-:-:S03]  /*8f10*/  ISETP.GT.AND P6, PT, R2, 0x1d, PT ;  /* 0x0000001d0200780c */ /* 0x000fc60003fc4270 */
        /* <DEDUP_REMOVED lines=9> */
[----:B------:R-:W-:-:S02]  /*8fb0*/  ISETP.GT.AND P0, PT, R2, 0x1f, PT ;  /* 0x0000001f0200780c */ /* 0x000fc40003f04270 */
[----:B------:R-:W-:Y:S02]  /*8fc0*/  PRMT R118, RZ, 0x7610, R118 ;  /* 0x00007610ff767816 */ /* 0x000fe40000000076 */
[----:B------:R-:W-:Y:S02]  /*8fd0*/  PRMT R151, RZ, 0x7610, R151 ;  /* 0x00007610ff977816 */ /* 0x000fe40000000097 */
[----:B------:R-:W-:Y:S02]  /*8fe0*/  PRMT R150, RZ, 0x7610, R150 ;  /* 0x00007610ff967816 */ /* 0x000fe40000000096 */
[----:B------:R-:W-:Y:S01]  /*8ff0*/  PRMT R153, RZ, 0x7610, R153 ;  /* 0x00007610ff997816 */ /* 0x000fe20000000099 */
[----:B------:R-:W4:Y:S01]  /*9000*/  @P4 LDG.E.U16 R118, desc[UR22][R98.64] ;  /* 0x0000001662764981 */ /* 0x000f22000c1e1500 */
[----:B------:R-:W-:Y:S02]  /*9010*/  PRMT R120, RZ, 0x7610, R120 ;  /* 0x00007610ff787816 */ /* 0x000fe40000000078 */
[----:B------:R-:W-:Y:S01]  /*9020*/  PRMT R123, RZ, 0x7610, R123 ;  /* 0x00007610ff7b7816 */ /* 0x000fe2000000007b */
[----:B------:R-:W4:Y:S01]  /*9030*/  @P4 LDG.E.U16 R151, desc[UR22][R96.64] ;  /* 0x0000001660974981 */ /* 0x000f22000c1e1500 */
[----:B------:R-:W-:-:S02]  /*9040*/  PRMT R122, RZ, 0x7610, R122 ;  /* 0x00007610ff7a7816 */ /* 0x000fc4000000007a */
[----:B------:R-:W-:Y:S01]  /*9050*/  PRMT R133, RZ, 0x7610, R133 ;  /* 0x00007610ff857816 */ /* 0x000fe20000000085 */
[----:B------:R-:W4:Y:S01]  /*9060*/  @P4 LDG.E.U16 R150, desc[UR22][R94.64] ;  /* 0x000000165e964981 */ /* 0x000f22000c1e1500 */
        /* <DEDUP_REMOVED lines=17> */
[----:B------:R-:W4:Y:S04]  /*9180*/  @P6 LDG.E.U16 R148, desc[UR22][R66.64] ;  /* 0x0000001642946981 */ /* 0x000f28000c1e1500 */
        /* <DEDUP_REMOVED lines=10> */
[----:B------:R-:W4:Y:S01]  /*9230*/  @P0 LDG.E.U16 R165, desc[UR22][R20.64] ;  /* 0x0000001614a50981 */ /* 0x000f22000c1e1500 */
[----:B------:R-:W-:Y:S06]  /*9240*/  BAR.SYNC.DEFER_BLOCKING 0x0 ;  /* 0x0000000000007b1d */ /* 0x000fec0000010000 */
[----:B------:R-:W-:Y:S04]  /*9250*/  STS.U16 [R0+UR9+0x8000], R12 ;  /* 0x0080000c00007988 */ /* 0x000fe80008000409 */
[----:B------:R-:W-:Y:S04]  /*9260*/  STS.U16 [R0+UR9+0xa000], R13 ;  /* 0x00a0000d00007988 */ /* 0x000fe80008000409 */
[----:B--2---:R0:W-:Y:S04]  /*9270*/  STL [R1+0x460], R116 ;  /* 0x0004607401007387 */ /* 0x0041e80000100800 */
[----:B------:R-:W-:Y:S04]  /*9280*/  STL [R1+0x440], R146 ;  /* 0x0004409201007387 */ /* 0x000fe80000100800 */
[----:B------:R-:W-:Y:S04]  /*9290*/  STL [R1+0x43c], R147 ;  /* 0x00043c9301007387 */ /* 0x000fe80000100800 */
[----:B------:R-:W-:Y:S04]  /*92a0*/  STL [R1+0x448], R144 ;  /* 0x0004489001007387 */ /* 0x000fe80000100800 */
[----:B------:R-:W-:Y:S04]  /*92b0*/  STL [R1+0x444], R145 ;  /* 0x0004449101007387 */ /* 0x000fe80000100800 */
[----:B------:R2:W-:Y:S04]  /*92c0*/  STL [R1+0x450], R142 ;  /* 0x0004508e01007387 */ /* 0x0005e80000100800 */
[----:B------:R-:W-:Y:S04]  /*92d0*/  STL [R1+0x44c], R143 ;  /* 0x00044c8f01007387 */ /* 0x000fe80000100800 */
[----:B------:R-:W-:Y:S04]  /*92e0*/  STL [R1+0x458], R140 ;  /* 0x0004588c01007387 */ /* 0x000fe80000100800 */
[----:B------:R-:W-:Y:S04]  /*92f0*/  STL [R1+0x454], R141 ;  /* 0x0004548d01007387 */ /* 0x000fe80000100800 */
[----:B------:R1:W-:Y:S04]  /*9300*/  STL [R1+0x45c], R75 ;  /* 0x00045c4b01007387 */ /* 0x0003e80000100800 */
[----:B---3--:R-:W-:Y:S01]  /*9310*/  STL [R1+0x1d8], R154 ;  /* 0x0001d89a01007387 */ /* 0x008fe20000100800 */
[----:B0-----:R-:W-:-:S03]  /*9320*/  IMAD.MOV.U32 R116, RZ, RZ, R152 ;  /* 0x000000ffff747224 */ /* 0x001fc600078e0098 */
[----:B------:R0:W-:Y:S04]  /*9330*/  STL [R1+0x1d4], R103 ;  /* 0x0001d46701007387 */ /* 0x0001e80000100800 */
[----:B------:R-:W3:Y:S04]  /*9340*/  LDL.LU R12, [R1+0x468] ;  /* 0x00046800010c7983 */ /* 0x000ee80000300800 */
[----:B------:R-:W3:Y:S04]  /*9350*/  LDL.LU R13, [R1+0x464] ;  /* 0x00046400010d7983 */ /* 0x000ee80000300800 */
[----:B--2---:R-:W2:Y:S04]  /*9360*/  LDL.LU R142, [R1+0x300] ;  /* 0x00030000018e7983 */ /* 0x004ea80000300800 */
[----:B------:R-:W3:Y:S04]  /*9370*/  LDL.LU R152, [R1+0x2fc] ;  /* 0x0002fc0001987983 */ /* 0x000ee80000300800 */
[----:B------:R-:W4:Y:S04]  /*9380*/  LDL.LU R145, [R1+0x288] ;  /* 0x0002880001917983 */ /* 0x000f280000300800 */
[----:B------:R-:W4:Y:S04]  /*9390*/  LDL.LU R144, [R1+0x284] ;  /* 0x0002840001907983 */ /* 0x000f280000300800 */
[----:B------:R-:W4:Y:S04]  /*93a0*/  LDL.LU R121, [R1+0x280] ;  /* 0x0002800001797983 */ /* 0x000f280000300800 */
[----:B------:R-:W4:Y:S01]  /*93b0*/  LDL.LU R86, [R1+0x27c] ;  /* 0x00027c0001567983 */ /* 0x000f220000300800 */
[----:B------:R-:W1:Y:S03]  /*93c0*/  S2R R82, SR_TID.X ;  /* 0x0000000000527919 */ /* 0x000e660000002100 */
[----:B------:R-:W-:Y:S01]  /*93d0*/  STS.U16 [R0+UR9+0x8800], R116 ;  /* 0x0088007400007988 */ /* 0x000fe20008000409 */
[----:B-1----:R-:W-:-:S03]  /*93e0*/  LOP3.LUT R75, R82, 0x1f, RZ, 0xc0, !PT ;  /* 0x0000001f524b7812 */ /* 0x002fc600078ec0ff */
[----:B------:R-:W4:Y:S01]  /*93f0*/  LDL.LU R82, [R1+0x20c] ;  /* 0x00020c0001527983 */ /* 0x000f220000300800 */
[----:B------:R-:W-:-:S03]  /*9400*/  ISETP.GE.AND P0, PT, R75, R2, PT ;  /* 0x000000024b00720c */ /* 0x000fc60003f06270 */
[----:B------:R-:W4:Y:S04]  /*9410*/  LDL.LU R84, [R1+0x208] ;  /* 0x0002080001547983 */ /* 0x000f280000300800 */
[----:B------:R-:W4:Y:S04]  /*9420*/  LDL.LU R119, [R1+0x204] ;  /* 0x0002040001777983 */ /* 0x000f280000300800 */
[----:B------:R-:W4:Y:S04]  /*9430*/  LDL.LU R75, [R1+0x1d8] ;  /* 0x0001d800014b7983 */ /* 0x000f280000300800 */
[----:B------:R-:W4:Y:S04]  /*9440*/  LDL.LU R140, [R1+0x1d4] ;  /* 0x0001d400018c7983 */ /* 0x000f280000300800 */
[----:B------:R-:W4:Y:S04]  /*9450*/  LDL.LU R141, [R1+0x2f8] ;  /* 0x0002f800018d7983 */ /* 0x000f280000300800 */
[----:B------:R-:W4:Y:S04]  /*9460*/  LDL.LU R147, [R1+0x2f4] ;  /* 0x0002f40001937983 */ /* 0x000f280000300800 */
[----:B------:R-:W4:Y:S04]  /*9470*/  LDL.LU R146, [R1+0x2f0] ;  /* 0x0002f00001927983 */ /* 0x000f280000300800 */
[----:B0-----:R-:W4:Y:S04]  /*9480*/  LDL.LU R103, [R1+0x2ec] ;  /* 0x0002ec0001677983 */ /* 0x001f280000300800 */
[----:B------:R-:W4:Y:S04]  /*9490*/  LDL.LU R154, [R1+0x278] ;  /* 0x00027800019a7983 */ /* 0x000f280000300800 */
[----:B--2---:R-:W-:Y:S04]  /*94a0*/  STS.U16 [R0+UR9+0xc000], R142 ;  /* 0x00c0008e00007988 */ /* 0x004fe80008000409 */
[----:B---3--:R0:W-:Y:S04]  /*94b0*/  STS.U16 [R0+UR9+0xe000], R152 ;  /* 0x00e0009800007988 */ /* 0x0081e80008000409 */
[----:B----4-:R-:W-:Y:S04]  /*94c0*/  STS.U16 [R0+UR9+0x8400], R145 ;  /* 0x0084009100007988 */ /* 0x010fe80008000409 */
[----:B------:R1:W-:Y:S04]  /*94d0*/  STS.U16 [R0+UR9+0xa400], R144 ;  /* 0x00a4009000007988 */ /* 0x0003e80008000409 */
[----:B0-----:R-:W2:Y:S04]  /*94e0*/  LDL.LU R152, [R1+0x274] ;  /* 0x0002740001987983 */ /* 0x001ea80000300800 */
[----:B------:R-:W3:Y:S04]  /*94f0*/  LDL.LU R142, [R1+0x270] ;  /* 0x00027000018e7983 */ /* 0x000ee80000300800 */
[----:B------:R-:W4:Y:S04]  /*9500*/  LDL.LU R143, [R1+0x26c] ;  /* 0x00026c00018f7983 */ /* 0x000f280000300800 */
[----:B------:R0:W-:Y:S04]  /*9510*/  STS.U16 [R0+UR9+0xc400], R121 ;  /* 0x00c4007900007988 */ /* 0x0001e80008000409 */
[----:B-1----:R-:W2:Y:S04]  /*9520*/  LDL.LU R144, [R1+0x200] ;  /* 0x0002000001907983 */ /* 0x002ea80000300800 */
[----:B------:R1:W-:Y:S04]  /*9530*/  STS.U16 [R0+UR9+0xe400], R86 ;  /* 0x00e4005600007988 */ /* 0x0003e80008000409 */
[----:B0-----:R-:W2:Y:S04]  /*9540*/  LDL.LU R121, [R1+0x1fc] ;  /* 0x0001fc0001797983 */ /* 0x001ea80000300800 */
[----:B------:R-:W2:Y:S04]  /*9550*/  LDL.LU R145, [R1+0x1f8] ;  /* 0x0001f80001917983 */ /* 0x000ea80000300800 */
[----:B-1----:R-:W2:Y:S04]  /*9560*/  LDL.LU R86, [R1+0x1f4] ;  /* 0x0001f40001567983 */ /* 0x002ea80000300800 */
[----:B------:R-:W2:Y:S04]  /*9570*/  LDL.LU R116, [R1+0x460] ;  /* 0x0004600001747983 */ /* 0x000ea80000300800 */
[----:B------:R0:W-:Y:S04]  /*9580*/  STS.U16 [R0+UR9+0xa800], R82 ;  /* 0x00a8005200007988 */ /* 0x0001e80008000409 */
[----:B------:R1:W-:Y:S04]  /*9590*/  STS.U16 [R0+UR9+0xc800], R84 ;  /* 0x00c8005400007988 */ /* 0x0003e80008000409 */
[----:B------:R1:W-:Y:S01]  /*95a0*/  STS.U16 [R0+UR9+0xe800], R119 ;  /* 0x00e8007700007988 */ /* 0x0003e20008000409 */
[----:B0-----:R-:W-:-:S03]  /*95b0*/  LOP3.LUT R82, R0, 0x10, RZ, 0x3c, !PT ;  /* 0x0000001000527812 */ /* 0x001fc600078e3cff */
[----:B------:R-:W-:Y:S04]  /*95c0*/  STS.U16 [R0+UR9+0xac00], R132 ;  /* 0x00ac008400007988 */ /* 0x000fe80008000409 */
[----:B-1----:R-:W3:Y:S04]  /*95d0*/  LDL.LU R84, [R1+0x2e8] ;  /* 0x0002e80001547983 */ /* 0x002ee80000300800 */
[----:B------:R-:W3:Y:S04]  /*95e0*/  LDL.LU R119, [R1+0x2e4] ;  /* 0x0002e40001777983 */ /* 0x000ee80000300800 */
[----:B------:R-:W-:Y:S04]  /*95f0*/  STS.U16 [R0+UR9+0xcc00], R75 ;  /* 0x00cc004b00007988 */ /* 0x000fe80008000409 */
[----:B------:R-:W-:Y:S04]  /*9600*/  STS.U16 [R0+UR9+0xec00], R140 ;  /* 0x00ec008c00007988 */ /* 0x000fe80008000409 */
[----:B--2---:R0:W-:Y:S04]  /*9610*/  STS.U16 [R0+UR9+0x8c00], R116 ;  /* 0x008c007400007988 */ /* 0x0041e80008000409 */
[----:B------:R1:W-:Y:S04]  /*9620*/  STS.U16 [R82+UR9+0x8080], R141 ;  /* 0x0080808d52007988 */ /* 0x0003e80008000409 */
[----:B0-----:R-:W2:Y:S04]  /*9630*/  LDL.LU R116, [R1+0x2e0] ;  /* 0x0002e00001747983 */ /* 0x001ea80000300800 */
[----:B------:R-:W2:Y:S04]  /*9640*/  LDL.LU R132, [R1+0x2dc] ;  /* 0x0002dc0001847983 */ /* 0x000ea80000300800 */
[----:B------:R0:W5:Y:S04]  /*9650*/  LDL.LU R75, [R1+0x45c] ;  /* 0x00045c00014b7983 */ /* 0x0001680000300800 */
[----:B------:R0:W5:Y:S04]  /*9660*/  LDL.LU R140, [R1+0x458] ;  /* 0x00045800018c7983 */ /* 0x0001680000300800 */
[----:B------:R-:W-:Y:S04]  /*9670*/  STS.U16 [R82+UR9+0xa080], R147 ;  /* 0x00a0809352007988 */ /* 0x000fe80008000409 */
[----:B-1----:R0:W5:Y:S04]  /*9680*/  LDL.LU R141, [R1+0x454] ;  /* 0x00045400018d7983 */ /* 0x0021680000300800 */
[----:B------:R1:W-:Y:S04]  /*9690*/  STS.U16 [R82+UR9+0xc080], R146 ;  /* 0x00c0809252007988 */ /* 0x0003e80008000409 */
[----:B------:R0:W-:Y:S04]  /*96a0*/  STS.U16 [R82+UR9+0xe080], R103 ;  /* 0x00e0806752007988 */ /* 0x0001e80008000409 */
[----:B------:R3:W-:Y:S04]  /*96b0*/  STS.U16 [R82+UR9+0x8480], R154 ;  /* 0x0084809a52007988 */ /* 0x0007e80008000409 */
[----:B-1----:R-:W2:Y:S04]  /*96c0*/  LDL.LU R146, [R1+0x268] ;  /* 0x0002680001927983 */ /* 0x002ea80000300800 */
[----:B0-----:R-:W2:Y:S04]  /*96d0*/  LDL.LU R103, [R1+0x264] ;  /* 0x0002640001677983 */ /* 0x001ea80000300800 */
[----:B------:R-:W2:Y:S04]  /*96e0*/  LDL.LU R147, [R1+0x260] ;  /* 0x0002600001937983 */ /* 0x000ea80000300800 */
[----:B------:R0:W-:Y:S04]  /*96f0*/  STS.U16 [R82+UR9+0xa480], R152 ;  /* 0x00a4809852007988 */ /* 0x0001e80008000409 */
[----:B---3--:R-:W3:Y:S04]  /*9700*/  LDL.LU R154, [R1+0x25c] ;  /* 0x00025c00019a7983 */ /* 0x008ee80000300800 */
[----:B0-----:R-:W3:Y:S04]  /*9710*/  LDL.LU R152, [R1+0x1f0] ;  /* 0x0001f00001987983 */ /* 0x001ee80000300800 */
[----:B------:R0:W-:Y:S04]  /*9720*/  STS.U16 [R82+UR9+0xc480], R142 ;  /* 0x00c4808e52007988 */ /* 0x0001e80008000409 */
[----:B----4-:R1:W-:Y:S04]  /*9730*/  STS.U16 [R82+UR9+0xe480], R143 ;  /* 0x00e4808f52007988 */ /* 0x0103e80008000409 */
[----:B------:R4:W-:Y:S04]  /*9740*/  STS.U16 [R82+UR9+0x8880], R144 ;  /* 0x0088809052007988 */ /* 0x0009e80008000409 */
[----:B------:R1:W-:Y:S04]  /*9750*/  STS.U16 [R82+UR9+0xa880], R121 ;  /* 0x00a8807952007988 */ /* 0x0003e80008000409 */
[----:B0-----:R0:W5:Y:S04]  /*9760*/  LDL.LU R142, [R1+0x450] ;  /* 0x00045000018e7983 */ /* 0x0011680000300800 */
[----:B------:R-:W-:Y:S04]  /*9770*/  STS.U16 [R82+UR9+0xc880], R145 ;  /* 0x00c8809152007988 */ /* 0x000fe80008000409 */
[----:B-1----:R0:W5:Y:S04]  /*9780*/  LDL.LU R143, [R1+0x44c] ;  /* 0x00044c00018f7983 */ /* 0x0021680000300800 */
[----:B------:R1:W-:Y:S04]  /*9790*/  STS.U16 [R82+UR9+0xe880], R86 ;  /* 0x00e8805652007988 */ /* 0x0003e80008000409 */
[----:B----4-:R0:W5:Y:S04]  /*97a0*/  LDL.LU R144, [R1+0x448] ;  /* 0x0004480001907983 */ /* 0x0101680000300800 */
[----:B------:R-:W4:Y:S01]  /*97b0*/  LDL.LU R121, [R1+0x1ec] ;  /* 0x0001ec0001797983 */ /* 0x000f220000300800 */
[----:B-1----:R-:W-:-:S03]  /*97c0*/  LOP3.LUT R86, R0, 0x20, RZ, 0x3c, !PT ;  /* 0x0000002000567812 */ /* 0x002fc600078e3cff */
[----:B------:R1:W-:Y:S04]  /*97d0*/  STS.U16 [R82+UR9+0x8c80], R101 ;  /* 0x008c806552007988 */ /* 0x0003e80008000409 */
[----:B------:R0:W5:Y:S04]  /*97e0*/  LDL.LU R145, [R1+0x444] ;  /* 0x0004440001917983 */ /* 0x0001680000300800 */
[----:B------:R0:W-:Y:S04]  /*97f0*/  STS.U16 [R82+UR9+0xac80], R100 ;  /* 0x00ac806452007988 */ /* 0x0001e80008000409 */
[----:B-1----:R-:W4:Y:S04]  /*9800*/  LDL.LU R101, [R1+0x2d8] ;  /* 0x0002d80001657983 */ /* 0x002f280000300800 */
[----:B------:R-:W-:Y:S04]  /*9810*/  STS.U16 [R82+UR9+0xcc80], R83 ;  /* 0x00cc805352007988 */ /* 0x000fe80008000409 */
[----:B0-----:R-:W4:Y:S04]  /*9820*/  LDL.LU R100, [R1+0x2d4] ;  /* 0x0002d40001647983 */ /* 0x001f280000300800 */
[----:B------:R0:W-:Y:S04]  /*9830*/  STS.U16 [R82+UR9+0xec80], R85 ;  /* 0x00ec805552007988 */ /* 0x0001e80008000409 */
[----:B------:R-:W-:Y:S04]  /*9840*/  STS.U16 [R86+UR9+0x8100], R84 ;  /* 0x0081005456007988 */ /* 0x000fe80008000409 */
[----:B------:R1:W-:Y:S04]  /*9850*/  STS.U16 [R86+UR9+0xa100], R119 ;  /* 0x00a1007756007988 */ /* 0x0003e80008000409 */
[----:B0-----:R-:W4:Y:S04]  /*9860*/  LDL.LU R82, [R1+0x2d0] ;  /* 0x0002d00001527983 */ /* 0x001f280000300800 */
[----:B------:R-:W4:Y:S04]  /*9870*/  LDL.LU R83, [R1+0x2cc] ;  /* 0x0002cc0001537983 */ /* 0x000f280000300800 */
[----:B-1----:R-:W4:Y:S04]  /*9880*/  LDL.LU R119, [R1+0x258] ;  /* 0x0002580001777983 */ /* 0x002f280000300800 */
[----:B------:R-:W4:Y:S04]  /*9890*/  LDL.LU R84, [R1+0x254] ;  /* 0x0002540001547983 */ /* 0x000f280000300800 */
[----:B------:R-:W4:Y:S04]  /*98a0*/  LDL.LU R85, [R1+0x250] ;  /* 0x0002500001557983 */ /* 0x000f280000300800 */
[----:B--2---:R0:W-:Y:S04]  /*98b0*/  STS.U16 [R86+UR9+0xc100], R116 ;  /* 0x00c1007456007988 */ /* 0x0041e80008000409 */
[----:B------:R1:W-:Y:S04]  /*98c0*/  STS.U16 [R86+UR9+0xe100], R132 ;  /* 0x00e1008456007988 */ /* 0x0003e80008000409 */
[----:B0-----:R-:W2:Y:S04]  /*98d0*/  LDL.LU R116, [R1+0x24c] ;  /* 0x00024c0001747983 */ /* 0x001ea80000300800 */
[----:B-1----:R-:W2:Y:S04]  /*98e0*/  LDL.LU R132, [R1+0x1e8] ;  /* 0x0001e80001847983 */ /* 0x002ea80000300800 */
[----:B------:R0:W-:Y:S04]  /*98f0*/  STS.U16 [R86+UR9+0x8500], R146 ;  /* 0x0085009256007988 */ /* 0x0001e80008000409 */
[----:B------:R1:W-:Y:S04]  /*9900*/  STS.U16 [R86+UR9+0xa500], R103 ;  /* 0x00a5006756007988 */ /* 0x0003e80008000409 */
[----:B------:R1:W-:Y:S04]  /*9910*/  STS.U16 [R86+UR9+0xc500], R147 ;  /* 0x00c5009356007988 */ /* 0x0003e80008000409 */
[----:B0-----:R0:W5:Y:S04]  /*9920*/  LDL.LU R146, [R1+0x440] ;  /* 0x0004400001927983 */ /* 0x0011680000300800 */
[----:B-1----:R-:W2:Y:S04]  /*9930*/  LDL.LU R103, [R1+0x1e4] ;  /* 0x0001e40001677983 */ /* 0x002ea80000300800 */
[----:B------:R0:W5:Y:S04]  /*9940*/  LDL.LU R147, [R1+0x43c] ;  /* 0x00043c0001937983 */ /* 0x0001680000300800 */
[----:B---3--:R1:W-:Y:S04]  /*9950*/  STS.U16 [R86+UR9+0xe500], R154 ;  /* 0x00e5009a56007988 */ /* 0x0083e80008000409 */
[----:B------:R3:W-:Y:S04]  /*9960*/  STS.U16 [R86+UR9+0x8900], R152 ;  /* 0x0089009856007988 */ /* 0x0007e80008000409 */
[----:B-1----:R-:W2:Y:S04]  /*9970*/  LDL.LU R154, [R1+0x438] ;  /* 0x00043800019a7983 */ /* 0x002ea80000300800 */
[----:B---3--:R-:W3:Y:S04]  /*9980*/  LDL.LU R152, [R1+0x434] ;  /* 0x0004340001987983 */ /* 0x008ee80000300800 */
[----:B---3--:R1:W-:Y:S04]  /*9990*/  STS.U16 [R86+UR9+0xa900], R152 ;  /* 0x00a9009856007988 */ /* 0x0083e80008000409 */
[----:B--2---:R-:W-:Y:S04]  /*99a0*/  STS.U16 [R86+UR9+0xc900], R154 ;  /* 0x00c9009a56007988 */ /* 0x004fe80008000409 */
[----:B----4-:R-:W-:Y:S04]  /*99b0*/  STS.U16 [R86+UR9+0xe900], R121 ;  /* 0x00e9007956007988 */ /* 0x010fe80008000409 */
[----:B------:R2:W-:Y:S04]  /*99c0*/  STS.U16 [R86+UR9+0x8d00], R102 ;  /* 0x008d006656007988 */ /* 0x0005e80008000409 */
[----:B-1----:R-:W3:Y:S04]  /*99d0*/  LDL.LU R152, [R1+0x2c8] ;  /* 0x0002c80001987983 */ /* 0x002ee80000300800 */
[----:B------:R-:W-:Y:S01]  /*99e0*/  STS.U16 [R86+UR9+0xad00], R87 ;  /* 0x00ad005756007988 */ /* 0x000fe20008000409 */
[----:B--2---:R-:W-:-:S03]  /*99f0*/  LOP3.LUT R102, R0, 0x30, RZ, 0x3c, !PT ;  /* 0x0000003000667812 */ /* 0x004fc600078e3cff */
[----:B------:R-:W2:Y:S04]  /*9a00*/  LDL.LU R154, [R1+0x2c4] ;  /* 0x0002c400019a7983 */ /* 0x000ea80000300800 */
[----:B------:R-:W-:Y:S04]  /*9a10*/  STS.U16 [R86+UR9+0xcd00], R91 ;  /* 0x00cd005b56007988 */ /* 0x000fe80008000409 */
[----:B------:R-:W4:Y:S04]  /*9a20*/  LDL.LU R121, [R1+0x430] ;  /* 0x0004300001797983 */ /* 0x000f280000300800 */
[----:B------:R1:W-:Y:S04]  /*9a30*/  STS.U16 [R86+UR9+0xed00], R90 ;  /* 0x00ed005a56007988 */ /* 0x0003e80008000409 */
[----:B------:R0:W-:Y:S04]  /*9a40*/  STS.U16 [R102+UR9+0x8180], R101 ;  /* 0x0081806566007988 */ /* 0x0001e80008000409 */
[----:B-1----:R-:W2:Y:S04]  /*9a50*/  LDL.LU R86, [R1+0x2c0] ;  /* 0x0002c00001567983 */ /* 0x002ea80000300800 */
[----:B------:R-:W2:Y:S04]  /*9a60*/  LDL.LU R87, [R1+0x2bc] ;  /* 0x0002bc0001577983 */ /* 0x000ea80000300800 */
[----:B0-----:R-:W2:Y:S04]  /*9a70*/  LDL.LU R101, [R1+0x248] ;  /* 0x0002480001657983 */ /* 0x001ea80000300800 */
[----:B------:R-:W2:Y:S04]  /*9a80*/  LDL.LU R90, [R1+0x244] ;  /* 0x00024400015a7983 */ /* 0x000ea80000300800 */
[----:B------:R0:W-:Y:S04]  /*9a90*/  STS.U16 [R102+UR9+0xa180], R100 ;  /* 0x00a1806466007988 */ /* 0x0001e80008000409 */
[----:B------:R-:W2:Y:S04]  /*9aa0*/  LDL.LU R91, [R1+0x240] ;  /* 0x00024000015b7983 */ /* 0x000ea80000300800 */
[----:B------:R1:W-:Y:S04]  /*9ab0*/  STS.U16 [R102+UR9+0xc180], R82 ;  /* 0x00c1805266007988 */ /* 0x0003e80008000409 */
[----:B0-----:R-:W2:Y:S04]  /*9ac0*/  LDL.LU R100, [R1+0x23c] ;  /* 0x00023c0001647983 */ /* 0x001ea80000300800 */
[----:B------:R0:W-:Y:S04]  /*9ad0*/  STS.U16 [R102+UR9+0xe180], R83 ;  /* 0x00e1805366007988 */ /* 0x0001e80008000409 */
[----:B-1----:R1:W5:Y:S04]  /*9ae0*/  LDL.LU R82, [R1+0x42c] ;  /* 0x00042c0001527983 */ /* 0x0023680000300800 */
[----:B------:R1:W-:Y:S04]  /*9af0*/  STS.U16 [R102+UR9+0x8580], R119 ;  /* 0x0085807766007988 */ /* 0x0003e80008000409 */
[----:B0-----:R0:W5:Y:S04]  /*9b00*/  LDL.LU R83, [R1+0x428] ;  /* 0x0004280001537983 */ /* 0x0011680000300800 */
[----:B------:R0:W-:Y:S04]  /*9b10*/  STS.U16 [R102+UR9+0xa580], R84 ;  /* 0x00a5805466007988 */ /* 0x0001e80008000409 */
[----:B-1----:R-:W2:Y:S04]  /*9b20*/  LDL.LU R119, [R1+0x424] ;  /* 0x0004240001777983 */ /* 0x002ea80000300800 */
[----:B------:R1:W-:Y:S04]  /*9b30*/  STS.U16 [R102+UR9+0xc580], R85 ;  /* 0x00c5805566007988 */ /* 0x0003e80008000409 */
[----:B0-----:R0:W5:Y:S04]  /*9b40*/  LDL.LU R84, [R1+0x420] ;  /* 0x0004200001547983 */ /* 0x0011680000300800 */
[----:B------:R0:W-:Y:S04]  /*9b50*/  STS.U16 [R102+UR9+0xe580], R116 ;  /* 0x00e5807466007988 */ /* 0x0001e80008000409 */
[----:B-1----:R1:W5:Y:S04]  /*9b60*/  LDL.LU R85, [R1+0x41c] ;  /* 0x00041c0001557983 */ /* 0x0023680000300800 */
[----:B------:R1:W-:Y:S04]  /*9b70*/  STS.U16 [R102+UR9+0x8980], R132 ;  /* 0x0089808466007988 */ /* 0x0003e80008000409 */
[----:B0-----:R-:W2:Y:S04]  /*9b80*/  LDL.LU R116, [R1+0x418] ;  /* 0x0004180001747983 */ /* 0x001ea80000300800 */
[----:B-1----:R-:W2:Y:S04]  /*9b90*/  LDL.LU R132, [R1+0x414] ;  /* 0x0004140001847983 */ /* 0x002ea80000300800 */
[----:B--2---:R0:W-:Y:S04]  /*9ba0*/  STS.U16 [R102+UR9+0xa980], R132 ;  /* 0x00a9808466007988 */ /* 0x0041e80008000409 */
[----:B------:R1:W-:Y:S04]  /*9bb0*/  STS.U16 [R102+UR9+0xc980], R103 ;  /* 0x00c9806766007988 */ /* 0x0003e80008000409 */
[----:B0-----:R-:W2:Y:S04]  /*9bc0*/  LDL.LU R132, [R1+0x2b8] ;  /* 0x0002b80001847983 */ /* 0x001ea80000300800 */
[----:B-1----:R-:W2:Y:S04]  /*9bd0*/  LDL.LU R103, [R1+0x410] ;  /* 0x0004100001677983 */ /* 0x002ea80000300800 */
[----:B--2---:R-:W-:Y:S04]  /*9be0*/  STS.U16 [R102+UR9+0xe980], R103 ;  /* 0x00e9806766007988 */ /* 0x004fe80008000409 */
[----:B------:R0:W-:Y:S04]  /*9bf0*/  STS.U16 [R102+UR9+0x8d80], R118 ;  /* 0x008d807666007988 */ /* 0x0001e80008000409 */
[----:B------:R-:W-:Y:S04]  /*9c00*/  STS.U16 [R102+UR9+0xad80], R151 ;  /* 0x00ad809766007988 */ /* 0x000fe80008000409 */
[----:B------:R-:W-:Y:S01]  /*9c10*/  STS.U16 [R102+UR9+0xcd80], R150 ;  /* 0x00cd809666007988 */ /* 0x000fe20008000409 */
[----:B0-----:R-:W-:-:S03]  /*9c20*/  LOP3.LUT R118, R0, 0x40, RZ, 0x3c, !PT ;  /* 0x0000004000767812 */ /* 0x001fc600078e3cff */
[----:B------:R0:W-:Y:S04]  /*9c30*/  STS.U16 [R102+UR9+0xed80], R153 ;  /* 0x00ed809966007988 */ /* 0x0001e80008000409 */
[----:B---3--:R1:W-:Y:S04]  /*9c40*/  STS.U16 [R118+UR9+0x8200], R152 ;  /* 0x0082009876007988 */ /* 0x0083e80008000409 */
[----:B0-----:R-:W2:Y:S04]  /*9c50*/  LDL.LU R102, [R1+0x2b4] ;  /* 0x0002b40001667983 */ /* 0x001ea80000300800 */
[----:B------:R-:W3:Y:S04]  /*9c60*/  LDL.LU R103, [R1+0x2b0] ;  /* 0x0002b00001677983 */ /* 0x000ee80000300800 */
[----:B------:R-:W2:Y:S04]  /*9c70*/  LDL.LU R151, [R1+0x2ac] ;  /* 0x0002ac0001977983 */ /* 0x000ea80000300800 */
[----:B------:R-:W2:Y:S04]  /*9c80*/  LDL.LU R150, [R1+0x238] ;  /* 0x0002380001967983 */ /* 0x000ea80000300800 */
[----:B------:R-:W2:Y:S04]  /*9c90*/  LDL.LU R153, [R1+0x234] ;  /* 0x0002340001997983 */ /* 0x000ea80000300800 */
[----:B------:R0:W-:Y:S04]  /*9ca0*/  STS.U16 [R118+UR9+0xa200], R154 ;  /* 0x00a2009a76007988 */ /* 0x0001e80008000409 */
[----:B-1----:R-:W2:Y:S04]  /*9cb0*/  LDL.LU R152, [R1+0x230] ;  /* 0x0002300001987983 */ /* 0x002ea80000300800 */
[----:B------:R1:W-:Y:S04]  /*9cc0*/  STS.U16 [R118+UR9+0xc200], R86 ;  /* 0x00c2005676007988 */ /* 0x0003e80008000409 */
[----:B0-----:R-:W2:Y:S04]  /*9cd0*/  LDL.LU R154, [R1+0x22c] ;  /* 0x00022c00019a7983 */ /* 0x001ea80000300800 */
[----:B------:R0:W-:Y:S04]  /*9ce0*/  STS.U16 [R118+UR9+0xe200], R87 ;  /* 0x00e2005776007988 */ /* 0x0001e80008000409 */
[----:B-1----:R1:W5:Y:S04]  /*9cf0*/  LDL.LU R86, [R1+0x40c] ;  /* 0x00040c0001567983 */ /* 0x0023680000300800 */
[----:B------:R1:W-:Y:S04]  /*9d00*/  STS.U16 [R118+UR9+0x8600], R101 ;  /* 0x0086006576007988 */ /* 0x0003e80008000409 */
[----:B0-----:R0:W5:Y:S04]  /*9d10*/  LDL.LU R87, [R1+0x408] ;  /* 0x0004080001577983 */ /* 0x0011680000300800 */
[----:B-1----:R-:W2:Y:S04]  /*9d20*/  LDL.LU R101, [R1+0x404] ;  /* 0x0004040001657983 */ /* 0x002ea80000300800 */
[----:B------:R1:W-:Y:S04]  /*9d30*/  STS.U16 [R118+UR9+0xa600], R90 ;  /* 0x00a6005a76007988 */ /* 0x0003e80008000409 */
[----:B------:R0:W-:Y:S04]  /*9d40*/  STS.U16 [R118+UR9+0xc600], R91 ;  /* 0x00c6005b76007988 */ /* 0x0001e80008000409 */
[----:B------:R4:W-:Y:S04]  /*9d50*/  STS.U16 [R118+UR9+0xe600], R100 ;  /* 0x00e6006476007988 */ /* 0x0009e80008000409 */
[----:B-1----:R1:W5:Y:S04]  /*9d60*/  LDL.LU R90, [R1+0x400] ;  /* 0x00040000015a7983 */ /* 0x0023680000300800 */
[----:B0-----:R1:W5:Y:S04]  /*9d70*/  LDL.LU R91, [R1+0x3fc] ;  /* 0x0003fc00015b7983 */ /* 0x0013680000300800 */
[----:B----4-:R1:W5:Y:S04]  /*9d80*/  LDL.LU R100, [R1+0x3f8] ;  /* 0x0003f80001647983 */ /* 0x0103680000300800 */
[----:B--2---:R-:W-:Y:S04]  /*9d90*/  STS.U16 [R118+UR9+0x8a00], R101 ;  /* 0x008a006576007988 */ /* 0x004fe80008000409 */
[----:B------:R0:W-:Y:S04]  /*9da0*/  STS.U16 [R118+UR9+0xaa00], R116 ;  /* 0x00aa007476007988 */ /* 0x0001e80008000409 */
[----:B------:R-:W-:Y:S04]  /*9db0*/  STS.U16 [R118+UR9+0xca00], R119 ;  /* 0x00ca007776007988 */ /* 0x000fe80008000409 */
[----:B------:R-:W-:Y:S04]  /*9dc0*/  STS.U16 [R118+UR9+0xea00], R121 ;  /* 0x00ea007976007988 */ /* 0x000fe80008000409 */
[----:B------:R-:W-:Y:S01]  /*9dd0*/  STS.U16 [R118+UR9+0x8e00], R120 ;  /* 0x008e007876007988 */ /* 0x000fe20008000409 */
[----:B0-----:R-:W-:-:S03]  /*9de0*/  LOP3.LUT R116, R0, 0x50, RZ, 0x3c, !PT ;  /* 0x0000005000747812 */ /* 0x001fc600078e3cff */
[----:B------:R-:W-:Y:S04]  /*9df0*/  STS.U16 [R118+UR9+0xae00], R123 ;  /* 0x00ae007b76007988 */ /* 0x000fe80008000409 */
[----:B------:R-:W-:Y:S04]  /*9e00*/  STS.U16 [R118+UR9+0xce00], R122 ;  /* 0x00ce007a76007988 */ /* 0x000fe80008000409 */
[----:B------:R1:W5:Y:S04]  /*9e10*/  LDL.LU R101, [R1+0x3f4] ;  /* 0x0003f40001657983 */ /* 0x0003680000300800 */
[----:B------:R0:W-:Y:S04]  /*9e20*/  STS.U16 [R118+UR9+0xee00], R133 ;  /* 0x00ee008576007988 */ /* 0x0001e80008000409 */
[----:B------:R2:W-:Y:S04]  /*9e30*/  STS.U16 [R116+UR9+0x8280], R132 ;  /* 0x0082808474007988 */ /* 0x0005e80008000409 */
[----:B0-----:R-:W4:Y:S04]  /*9e40*/  LDL.LU R118, [R1+0x2a8] ;  /* 0x0002a80001767983 */ /* 0x001f280000300800 */
[----:B------:R-:W4:Y:S04]  /*9e50*/  LDL.LU R119, [R1+0x2a4] ;  /* 0x0002a40001777983 */ /* 0x000f280000300800 */
[----:B------:R-:W4:Y:S04]  /*9e60*/  LDL.LU R120, [R1+0x2a0] ;  /* 0x0002a00001787983 */ /* 0x000f280000300800 */
[----:B------:R-:W4:Y:S04]  /*9e70*/  LDL.LU R121, [R1+0x29c] ;  /* 0x00029c0001797983 */ /* 0x000f280000300800 */
[----:B------:R-:W4:Y:S04]  /*9e80*/  LDL.LU R122, [R1+0x228] ;  /* 0x00022800017a7983 */ /* 0x000f280000300800 */
[----:B------:R-:W4:Y:S04]  /*9e90*/  LDL.LU R123, [R1+0x224] ;  /* 0x00022400017b7983 */ /* 0x000f280000300800 */
[----:B--2---:R-:W2:Y:S04]  /*9ea0*/  LDL.LU R132, [R1+0x220] ;  /* 0x0002200001847983 */ /* 0x004ea80000300800 */
[----:B------:R-:W2:Y:S04]  /*9eb0*/  LDL.LU R133, [R1+0x21c] ;  /* 0x00021c0001857983 */ /* 0x000ea80000300800 */
[----:B------:R0:W-:Y:S04]  /*9ec0*/  STS.U16 [R116+UR9+0xa280], R102 ;  /* 0x00a2806674007988 */ /* 0x0001e80008000409 */
[----:B---3--:R3:W-:Y:S04]  /*9ed0*/  STS.U16 [R116+UR9+0xc280], R103 ;  /* 0x00c2806774007988 */ /* 0x0087e80008000409 */
[----:B------:R-:W-:Y:S04]  /*9ee0*/  STS.U16 [R116+UR9+0xe280], R151 ;  /* 0x00e2809774007988 */ /* 0x000fe80008000409 */
[----:B0-----:R1:W5:Y:S04]  /*9ef0*/  LDL.LU R102, [R1+0x3f0] ;  /* 0x0003f00001667983 */ /* 0x0013680000300800 */
[----:B---3--:R1:W5:Y:S04]  /*9f00*/  LDL.LU R103, [R1+0x3ec] ;  /* 0x0003ec0001677983 */ /* 0x0083680000300800 */
[----:B------:R0:W-:Y:S04]  /*9f10*/  STS.U16 [R116+UR9+0x8680], R150 ;  /* 0x0086809674007988 */ /* 0x0001e80008000409 */
[----:B------:R-:W-:Y:S04]  /*9f20*/  STS.U16 [R116+UR9+0xa680], R153 ;  /* 0x00a6809974007988 */ /* 0x000fe80008000409 */
[----:B------:R3:W-:Y:S04]  /*9f30*/  STS.U16 [R116+UR9+0xc680], R152 ;  /* 0x00c6809874007988 */ /* 0x0007e80008000409 */
[----:B0-----:R-:W2:Y:S04]  /*9f40*/  LDL.LU R150, [R1+0x298] ;  /* 0x0002980001967983 */ /* 0x001ea80000300800 */
[----:B------:R-:W2:Y:S04]  /*9f50*/  LDL.LU R151, [R1+0x294] ;  /* 0x0002940001977983 */ /* 0x000ea80000300800 */
[----:B------:R-:W-:Y:S04]  /*9f60*/  STS.U16 [R116+UR9+0xe680], R154 ;  /* 0x00e6809a74007988 */ /* 0x000fe80008000409 */
[----:B---3--:R-:W3:Y:S04]  /*9f70*/  LDL.LU R152, [R1+0x290] ;  /* 0x0002900001987983 */ /* 0x008ee80000300800 */
[----:B------:R0:W-:Y:S04]  /*9f80*/  STS.U16 [R116+UR9+0x8a80], R40 ;  /* 0x008a802874007988 */ /* 0x0001e80008000409 */
[----:B------:R-:W3:Y:S04]  /*9f90*/  LDL.LU R153, [R1+0x28c] ;  /* 0x00028c0001997983 */ /* 0x000ee80000300800 */
[----:B------:R1:W-:Y:S04]  /*9fa0*/  STS.U16 [R116+UR9+0xaa80], R162 ;  /* 0x00aa80a274007988 */ /* 0x0003e80008000409 */
[----:B0-----:R-:W3:Y:S04]  /*9fb0*/  LDL.LU R40, [R1+0x218] ;  /* 0x0002180001287983 */ /* 0x001ee80000300800 */
[----:B------:R-:W3:Y:S04]  /*9fc0*/  LDL.LU R154, [R1+0x214] ;  /* 0x00021400019a7983 */ /* 0x000ee80000300800 */
[----:B-1----:R-:W3:Y:S04]  /*9fd0*/  LDL.LU R162, [R1+0x210] ;  /* 0x0002100001a27983 */ /* 0x002ee80000300800 */
[----:B------:R0:W-:Y:S04]  /*9fe0*/  STS.U16 [R116+UR9+0xca80], R104 ;  /* 0x00ca806874007988 */ /* 0x0001e80008000409 */
[----:B------:R-:W-:Y:S04]  /*9ff0*/  STS.U16 [R116+UR9+0xea80], R105 ;  /* 0x00ea806974007988 */ /* 0x000fe80008000409 */
[----:B------:R1:W-:Y:S04]  /*a000*/  STS.U16 [R116+UR9+0x8e80], R148 ;  /* 0x008e809474007988 */ /* 0x0003e80008000409 */
[----:B------:R1:W-:Y:S04]  /*a010*/  STS.U16 [R116+UR9+0xae80], R106 ;  /* 0x00ae806a74007988 */ /* 0x0003e80008000409 */
[----:B0-----:R0:W5:Y:S01]  /*a020*/  LDL.LU R104, [R1+0x3e8] ;  /* 0x0003e80001687983 */ /* 0x0011620000300800 */
[----:B-1----:R-:W-:-:S03]  /*a030*/  LOP3.LUT R148, R0, 0x60, RZ, 0x3c, !PT ;  /* 0x0000006000947812 */ /* 0x002fc600078e3cff */
[----:B------:R1:W-:Y:S04]  /*a040*/  STS.U16 [R116+UR9+0xce80], R107 ;  /* 0x00ce806b74007988 */ /* 0x0003e80008000409 */
[----:B------:R0:W5:Y:S04]  /*a050*/  LDL.LU R105, [R1+0x3e4] ;  /* 0x0003e40001697983 */ /* 0x0001680000300800 */
[----:B------:R0:W-:Y:S04]  /*a060*/  STS.U16 [R116+UR9+0xee80], R117 ;  /* 0x00ee807574007988 */ /* 0x0001e80008000409 */
[----:B------:R0:W5:Y:S04]  /*a070*/  LDL.LU R106, [R1+0x3e0] ;  /* 0x0003e000016a7983 */ /* 0x0001680000300800 */
[----:B-1----:R1:W5:Y:S04]  /*a080*/  LDL.LU R107, [R1+0x3dc] ;  /* 0x0003dc00016b7983 */ /* 0x0023680000300800 */
[----:B0-----:R1:W5:Y:S04]  /*a090*/  LDL.LU R116, [R1+0x3d8] ;  /* 0x0003d80001747983 */ /* 0x0013680000300800 */
[----:B------:R1:W5:Y:S04]  /*a0a0*/  LDL.LU R117, [R1+0x3d4] ;  /* 0x0003d40001757983 */ /* 0x0003680000300800 */
[----:B----4-:R0:W-:Y:S04]  /*a0b0*/  STS.U16 [R148+UR9+0x8300], R118 ;  /* 0x0083007694007988 */ /* 0x0101e80008000409 */
[----:B------:R4:W-:Y:S04]  /*a0c0*/  STS.U16 [R148+UR9+0xa300], R119 ;  /* 0x00a3007794007988 */ /* 0x0009e80008000409 */
[----:B------:R1:W-:Y:S04]  /*a0d0*/  STS.U16 [R148+UR9+0xc300], R120 ;  /* 0x00c3007894007988 */ /* 0x0003e80008000409 */
[----:B------:R1:W-:Y:S04]  /*a0e0*/  STS.U16 [R148+UR9+0xe300], R121 ;  /* 0x00e3007994007988 */ /* 0x0003e80008000409 */
[----:B0-----:R0:W5:Y:S04]  /*a0f0*/  LDL.LU R118, [R1+0x3d0] ;  /* 0x0003d00001767983 */ /* 0x0011680000300800 */
[----:B------:R0:W-:Y:S04]  /*a100*/  STS.U16 [R148+UR9+0x8700], R122 ;  /* 0x0087007a94007988 */ /* 0x0001e80008000409 */
[----:B----4-:R4:W5:Y:S04]  /*a110*/  LDL.LU R119, [R1+0x3cc] ;  /* 0x0003cc0001777983 */ /* 0x0109680000300800 */
[----:B------:R0:W-:Y:S04]  /*a120*/  STS.U16 [R148+UR9+0xa700], R123 ;  /* 0x00a7007b94007988 */ /* 0x0001e80008000409 */
[----:B-1----:R4:W5:Y:S04]  /*a130*/  LDL.LU R120, [R1+0x3c8] ;  /* 0x0003c80001787983 */ /* 0x0029680000300800 */
[----:B--2---:R1:W-:Y:S04]  /*a140*/  STS.U16 [R148+UR9+0xc700], R132 ;  /* 0x00c7008494007988 */ /* 0x0043e80008000409 */
[----:B------:R4:W5:Y:S04]  /*a150*/  LDL.LU R121, [R1+0x3c4] ;  /* 0x0003c40001797983 */ /* 0x0009680000300800 */
[----:B------:R2:W-:Y:S04]  /*a160*/  STS.U16 [R148+UR9+0xe700], R133 ;  /* 0x00e7008594007988 */ /* 0x0005e80008000409 */
[----:B0-----:R4:W5:Y:S04]  /*a170*/  LDL.LU R122, [R1+0x3c0] ;  /* 0x0003c000017a7983 */ /* 0x0019680000300800 */
[----:B------:R0:W-:Y:S04]  /*a180*/  STS.U16 [R148+UR9+0x8b00], R134 ;  /* 0x008b008694007988 */ /* 0x0001e80008000409 */
[----:B------:R4:W5:Y:S04]  /*a190*/  LDL.LU R123, [R1+0x3bc] ;  /* 0x0003bc00017b7983 */ /* 0x0009680000300800 */
[----:B------:R0:W-:Y:S04]  /*a1a0*/  STS.U16 [R148+UR9+0xab00], R135 ;  /* 0x00ab008794007988 */ /* 0x0001e80008000409 */
[----:B-1----:R4:W5:Y:S04]  /*a1b0*/  LDL.LU R132, [R1+0x3b8] ;  /* 0x0003b80001847983 */ /* 0x0029680000300800 */
[----:B------:R1:W-:Y:S04]  /*a1c0*/  STS.U16 [R148+UR9+0xcb00], R136 ;  /* 0x00cb008894007988 */ /* 0x0003e80008000409 */
[----:B--2---:R4:W5:Y:S04]  /*a1d0*/  LDL.LU R133, [R1+0x3b4] ;  /* 0x0003b40001857983 */ /* 0x0049680000300800 */
[----:B------:R-:W-:Y:S04]  /*a1e0*/  STS.U16 [R148+UR9+0xeb00], R137 ;  /* 0x00eb008994007988 */ /* 0x000fe80008000409 */
[----:B0-----:R4:W5:Y:S04]  /*a1f0*/  LDL.LU R134, [R1+0x3b0] ;  /* 0x0003b00001867983 */ /* 0x0019680000300800 */
[----:B------:R0:W-:Y:S04]  /*a200*/  STS.U16 [R148+UR9+0x8f00], R49 ;  /* 0x008f003194007988 */ /* 0x0001e80008000409 */
[----:B------:R4:W5:Y:S04]  /*a210*/  LDL.LU R135, [R1+0x3ac] ;  /* 0x0003ac0001877983 */ /* 0x0009680000300800 */
[----:B-1----:R4:W5:Y:S01]  /*a220*/  LDL.LU R136, [R1+0x3a8] ;  /* 0x0003a80001887983 */ /* 0x0029620000300800 */
[----:B0-----:R-:W-:-:S03]  /*a230*/  LOP3.LUT R49, R0, 0x70, RZ, 0x3c, !PT ;  /* 0x0000007000317812 */ /* 0x001fc600078e3cff */
[----:B------:R4:W5:Y:S04]  /*a240*/  LDL.LU R137, [R1+0x3a4] ;  /* 0x0003a40001897983 */ /* 0x0009680000300800 */
[----:B------:R0:W-:Y:S04]  /*a250*/  STS.U16 [R148+UR9+0xaf00], R138 ;  /* 0x00af008a94007988 */ /* 0x0001e80008000409 */
[----:B------:R1:W-:Y:S04]  /*a260*/  STS.U16 [R148+UR9+0xcf00], R139 ;  /* 0x00cf008b94007988 */ /* 0x0003e80008000409 */
[----:B------:R2:W-:Y:S04]  /*a270*/  STS.U16 [R148+UR9+0xef00], R149 ;  /* 0x00ef009594007988 */ /* 0x0005e80008000409 */
[----:B0-----:R4:W5:Y:S04]  /*a280*/  LDL.LU R138, [R1+0x3a0] ;  /* 0x0003a000018a7983 */ /* 0x0019680000300800 */
[----:B-1----:R4:W5:Y:S04]  /*a290*/  LDL.LU R139, [R1+0x39c] ;  /* 0x00039c00018b7983 */ /* 0x0029680000300800 */
[----:B--2---:R4:W5:Y:S04]  /*a2a0*/  LDL.LU R148, [R1+0x398] ;  /* 0x0003980001947983 */ /* 0x0049680000300800 */
[----:B------:R0:W-:Y:S04]  /*a2b0*/  STS.U16 [R49+UR9+0x8380], R150 ;  /* 0x0083809631007988 */ /* 0x0001e80008000409 */
[----:B------:R4:W5:Y:S04]  /*a2c0*/  LDL.LU R149, [R1+0x394] ;  /* 0x0003940001957983 */ /* 0x0009680000300800 */
[----:B------:R1:W-:Y:S04]  /*a2d0*/  STS.U16 [R49+UR9+0xa380], R151 ;  /* 0x00a3809731007988 */ /* 0x0003e80008000409 */
[----:B0-----:R4:W5:Y:S04]  /*a2e0*/  LDL.LU R150, [R1+0x390] ;  /* 0x0003900001967983 */ /* 0x0019680000300800 */
[----:B---3--:R0:W-:Y:S04]  /*a2f0*/  STS.U16 [R49+UR9+0xc380], R152 ;  /* 0x00c3809831007988 */ /* 0x0081e80008000409 */
[----:B-1----:R4:W5:Y:S04]  /*a300*/  LDL.LU R151, [R1+0x38c] ;  /* 0x00038c0001977983 */ /* 0x0029680000300800 */
[----:B------:R1:W-:Y:S04]  /*a310*/  STS.U16 [R49+UR9+0xe380], R153 ;  /* 0x00e3809931007988 */ /* 0x0003e80008000409 */
[----:B0-----:R4:W5:Y:S04]  /*a320*/  LDL.LU R152, [R1+0x388] ;  /* 0x0003880001987983 */ /* 0x0019680000300800 */
[----:B------:R-:W-:Y:S04]  /*a330*/  STS.U16 [R49+UR9+0x8780], R40 ;  /* 0x0087802831007988 */ /* 0x000fe80008000409 */
[----:B-1----:R4:W5:Y:S04]  /*a340*/  LDL.LU R153, [R1+0x384] ;  /* 0x0003840001997983 */ /* 0x0029680000300800 */
[----:B------:R0:W-:Y:S04]  /*a350*/  STS.U16 [R49+UR9+0xa780], R154 ;  /* 0x00a7809a31007988 */ /* 0x0001e80008000409 */
[----:B------:R1:W-:Y:S04]  /*a360*/  STS.U16 [R49+UR9+0xc780], R162 ;  /* 0x00c780a231007988 */ /* 0x0003e80008000409 */
[----:B0-----:R4:W5:Y:S04]  /*a370*/  LDL.LU R154, [R1+0x380] ;  /* 0x00038000019a7983 */ /* 0x0019680000300800 */
[----:B-1----:R-:W2:Y:S01]  /*a380*/  LDL.LU R162, [R1+0x37c] ;  /* 0x00037c0001a27983 */ /* 0x002ea20000300800 */
[----:B------:R-:W0:Y:S01]  /*a390*/  S2R R40, SR_TID.X ;  /* 0x0000000000287919 */ /* 0x000e220000002100 */
[----:B------:R-:W-:Y:S01]  /*a3a0*/  PRMT R156, RZ, 0x7610, R156 ;  /* 0x00007610ff9c7816 */ /* 0x000fe2000000009c */
[----:B------:R-:W-:Y:S01]  /*a3b0*/  IMAD.WIDE R18, R164, 0x2, R18 ;  /* 0x00000002a4127825 */ /* 0x000fe200078e0212 */
[----:B------:R-:W-:-:S02]  /*a3c0*/  PRMT R157, RZ, 0x7610, R157 ;  /* 0x00007610ff9d7816 */ /* 0x000fc4000000009d */
[----:B------:R-:W-:Y:S01]  /*a3d0*/  PRMT R158, RZ, 0x7610, R158 ;  /* 0x00007610ff9e7816 */ /* 0x000fe2000000009e */
[C---:B------:R-:W-:Y:S01]  /*a3e0*/  IMAD.WIDE R14, R164.reuse, 0x2, R14 ;  /* 0x00000002a40e7825 */ /* 0x040fe200078e020e */
[----:B------:R-:W-:Y:S01]  /*a3f0*/  PRMT R159, RZ, 0x7610, R159 ;  /* 0x00007610ff9f7816 */ /* 0x000fe2000000009f */
[----:B------:R-:W3:Y:S01]  /*a400*/  @!P0 LDG.E.U16 R156, desc[UR22][R18.64] ;  /* 0x00000016129c8981 */ /* 0x000ee2000c1e1500 */
[----:B------:R-:W-:Y:S01]  /*a410*/  PRMT R3, RZ, 0x7610, R3 ;  /* 0x00007610ff037816 */ /* 0x000fe20000000003 */
[C---:B------:R-:W-:Y:S01]  /*a420*/  IMAD.WIDE R8, R164.reuse, 0x2, R8 ;  /* 0x00000002a4087825 */ /* 0x040fe200078e0208 */
[----:B------:R-:W-:Y:S01]  /*a430*/  PRMT R160, RZ, 0x7610, R160 ;  /* 0x00007610ffa07816 */ /* 0x000fe200000000a0 */
[----:B------:R-:W3:Y:S02]  /*a440*/  @!P0 LDG.E.U16 R157, desc[UR22][R14.64] ;  /* 0x000000160e9d8981 */ /* 0x000ee4000c1e1500 */
[C---:B------:R-:W-:Y:S01]  /*a450*/  IMAD.WIDE R4, R164.reuse, 0x2, R4 ;  /* 0x00000002a4047825 */ /* 0x040fe200078e0204 */
[----:B------:R-:W-:Y:S01]  /*a460*/  PRMT R161, RZ, 0x7610, R161 ;  /* 0x00007610ffa17816 */ /* 0x000fe200000000a1 */
[----:B------:R-:W3:Y:S02]  /*a470*/  @!P0 LDG.E.U16 R158, desc[UR22][R8.64] ;  /* 0x00000016089e8981 */ /* 0x000ee4000c1e1500 */
[C---:B------:R-:W-:Y:S01]  /*a480*/  IMAD.WIDE R16, R164.reuse, 0x2, R16 ;  /* 0x00000002a4107825 */ /* 0x040fe200078e0210 */
[----:B------:R-:W-:Y:S01]  /*a490*/  PRMT R163, RZ, 0x7610, R163 ;  /* 0x00007610ffa37816 */ /* 0x000fe200000000a3 */
[----:B------:R-:W3:Y:S02]  /*a4a0*/  @!P0 LDG.E.U16 R159, desc[UR22][R4.64] ;  /* 0x00000016049f8981 */ /* 0x000ee4000c1e1500 */
[----:B------:R-:W-:-:S02]  /*a4b0*/  IMAD.WIDE R10, R164, 0x2, R10 ;  /* 0x00000002a40a7825 */ /* 0x000fc400078e020a */
[----:B------:R-:W3:Y:S02]  /*a4c0*/  @!P0 LDG.E.U16 R3, desc[UR22][R16.64] ;  /* 0x0000001610038981 */ /* 0x000ee4000c1e1500 */
[C---:B------:R-:W-:Y:S02]  /*a4d0*/  IMAD.WIDE R6, R164.reuse, 0x2, R6 ;  /* 0x00000002a4067825 */ /* 0x040fe400078e0206 */
[----:B------:R-:W3:Y:S02]  /*a4e0*/  @!P0 LDG.E.U16 R160, desc[UR22][R10.64] ;  /* 0x000000160aa08981 */ /* 0x000ee4000c1e1500 */
[----:B------:R-:W-:Y:S02]  /*a4f0*/  IMAD.WIDE R12, R164, 0x2, R12 ;  /* 0x00000002a40c7825 */ /* 0x000fe400078e020c */
[----:B------:R-:W3:Y:S04]  /*a500*/  @!P0 LDG.E.U16 R161, desc[UR22][R6.64] ;  /* 0x0000001606a18981 */ /* 0x000ee8000c1e1500 */
[----:B------:R-:W3:Y:S04]  /*a510*/  @!P0 LDG.E.U16 R163, desc[UR22][R12.64] ;  /* 0x000000160ca38981 */ /* 0x000ee8000c1e1500 */
[----:B--2---:R0:W-:Y:S04]  /*a520*/  STS.U16 [R49+UR9+0xe780], R162 ;  /* 0x00e780a231007988 */ /* 0x0041e80008000409 */
[----:B------:R1:W-:Y:S01]  /*a530*/  STS.U16 [R49+UR9+0x8b80], R155 ;  /* 0x008b809b31007988 */ /* 0x0003e20008000409 */
[----:B0-----:R-:W-:Y:S01]  /*a540*/  IMAD.SHL.U32 R162, R40, 0x2, RZ ;  /* 0x0000000228a27824 */ /* 0x001fe200078e00ff */
[----:B------:R-:W-:-:S02]  /*a550*/  SHF.R.S32.HI R40, RZ, 0x6, R40 ;  /* 0x00000006ff287819 */ /* 0x000fc40000011428 */
[----:B------:R0:W-:Y:S02]  /*a560*/  STS.U16 [R49+UR9+0xab80], R34 ;  /* 0x00ab802231007988 */ /* 0x0001e40008000409 */
[----:B------:R-:W-:Y:S02]  /*a570*/  SGXT R40, R40, 0x1 ;  /* 0x000000012828781a */ /* 0x000fe40000000200 */
[----:B-1----:R4:W5:Y:S01]  /*a580*/  LDL.LU R155, [R1+0x378] ;  /* 0x00037800019b7983 */ /* 0x0029620000300800 */
[----:B------:R-:W-:-:S03]  /*a590*/  LOP3.LUT R162, R162, 0x7e, RZ, 0xc0, !PT ;  /* 0x0000007ea2a27812 */ /* 0x000fc600078ec0ff */
[----:B------:R1:W-:Y:S01]  /*a5a0*/  STS.U16 [R49+UR9+0xcb80], R35 ;  /* 0x00cb802331007988 */ /* 0x0003e20008000409 */
[----:B------:R-:W-:-:S03]  /*a5b0*/  LOP3.LUT R162, R162, 0x90, R40, 0x78, !PT ;  /* 0x00000090a2a27812 */ /* 0x000fc600078e7828 */
[----:B0-----:R4:W5:Y:S04]  /*a5c0*/  LDL.LU R34, [R1+0x374] ;  /* 0x0003740001227983 */ /* 0x0019680000300800 */
[----:B------:R0:W-:Y:S04]  /*a5d0*/  STS.U16 [R49+UR9+0xeb80], R36 ;  /* 0x00eb802431007988 */ /* 0x0001e80008000409 */
[----:B-1----:R4:W5:Y:S04]  /*a5e0*/  LDL.LU R35, [R1+0x370] ;  /* 0x0003700001237983 */ /* 0x0029680000300800 */
[----:B------:R1:W-:Y:S04]  /*a5f0*/  STS.U16 [R49+UR9+0x8f80], R37 ;  /* 0x008f802531007988 */ /* 0x0003e80008000409 */
[----:B0-----:R4:W5:Y:S04]  /*a600*/  LDL.LU R36, [R1+0x36c] ;  /* 0x00036c0001247983 */ /* 0x0019680000300800 */
[----:B------:R0:W-:Y:S04]  /*a610*/  STS.U16 [R49+UR9+0xaf80], R41 ;  /* 0x00af802931007988 */ /* 0x0001e80008000409 */
[----:B-1----:R4:W5:Y:S04]  /*a620*/  LDL.LU R37, [R1+0x368] ;  /* 0x0003680001257983 */ /* 0x0029680000300800 */
[----:B------:R4:W5:Y:S04]  /*a630*/  LDL.LU R40, [R1+0x364] ;  /* 0x0003640001287983 */ /* 0x0009680000300800 */
[----:B0-----:R4:W5:Y:S04]  /*a640*/  LDL.LU R41, [R1+0x360] ;  /* 0x0003600001297983 */ /* 0x0019680000300800 */
[----:B------:R0:W-:Y:S04]  /*a650*/  STS.U16 [R49+UR9+0xcf80], R48 ;  /* 0x00cf803031007988 */ /* 0x0001e80008000409 */
[----:B------:R1:W-:Y:S04]  /*a660*/  STS.U16 [R49+UR9+0xef80], R165 ;  /* 0x00ef80a531007988 */ /* 0x0003e80008000409 */
[----:B0-----:R4:W5:Y:S04]  /*a670*/  LDL.LU R48, [R1+0x35c] ;  /* 0x00035c0001307983 */ /* 0x0019680000300800 */
[----:B-1----:R4:W5:Y:S04]  /*a680*/  LDL.LU R49, [R1+0x358] ;  /* 0x0003580001317983 */ /* 0x0029680000300800 */
[----:B------:R-:W3:Y:S01]  /*a690*/  LDL.LU R165, [R1+0x354] ;  /* 0x0003540001a57983 */ /* 0x000ee20000300800 */
[----:B------:R-:W-:Y:S01]  /*a6a0*/  LOP3.LUT R162, R162, 0x20, RZ, 0x3c, !PT ;  /* 0x00000020a2a27812 */ /* 0x000fe200078e3cff */
[----:B------:R-:W-:-:S02]  /*a6b0*/  ULEA UR11, UR24, UR9, 0x3 ;  /* 0x00000009180b7291 */ /* 0x000fc4000f8e18ff */
[----:B---3--:R0:W-:Y:S04]  /*a6c0*/  STS.U16 [R165+UR9+0x10800], R156 ;  /* 0x0108009ca5007988 */ /* 0x0081e80008000409 */
[----:B------:R1:W-:Y:S04]  /*a6d0*/  STS.U16 [R165+UR9+0x10a00], R157 ;  /* 0x010a009da5007988 */ /* 0x0003e80008000409 */
[----:B------:R2:W-:Y:S04]  /*a6e0*/  STS.U16 [R165+UR9+0x10c00], R158 ;  /* 0x010c009ea5007988 */ /* 0x0005e80008000409 */
[----:B0-----:R4:W5:Y:S04]  /*a6f0*/  LDL.LU R156, [R1+0x350] ;  /* 0x00035000019c7983 */ /* 0x0019680000300800 */
[----:B-1----:R4:W5:Y:S04]  /*a700*/  LDL.LU R157, [R1+0x34c] ;  /* 0x00034c00019d7983 */ /* 0x0029680000300800 */
[----:B--2---:R4:W5:Y:S04]  /*a710*/  LDL.LU R158, [R1+0x348] ;  /* 0x00034800019e7983 */ /* 0x0049680000300800 */
[----:B------:R0:W-:Y:S04]  /*a720*/  STS.U16 [R165+UR9+0x10e00], R159 ;  /* 0x010e009fa5007988 */ /* 0x0001e80008000409 */
[----:B------:R1:W-:Y:S04]  /*a730*/  STS.U16 [R162+UR9+0x10900], R3 ;  /* 0x01090003a2007988 */ /* 0x0003e80008000409 */
[----:B------:R2:W-:Y:S04]  /*a740*/  STS.U16 [R162+UR9+0x10b00], R160 ;  /* 0x010b00a0a2007988 */ /* 0x0005e80008000409 */
[----:B0-----:R4:W5:Y:S04]  /*a750*/  LDL.LU R159, [R1+0x344] ;  /* 0x00034400019f7983 */ /* 0x0019680000300800 */
[----:B-1----:R4:W5:Y:S04]  /*a760*/  LDL.LU R3, [R1+0x340] ;  /* 0x0003400001037983 */ /* 0x0029680000300800 */
[----:B--2---:R4:W5:Y:S04]  /*a770*/  LDL.LU R160, [R1+0x33c] ;  /* 0x00033c0001a07983 */ /* 0x0049680000300800 */
[----:B------:R0:W-:Y:S04]  /*a780*/  STS.U16 [R162+UR9+0x10d00], R161 ;  /* 0x010d00a1a2007988 */ /* 0x0001e80008000409 */
[----:B------:R1:W-:Y:S01]  /*a790*/  STS.U16 [R162+UR9+0x10f00], R163 ;  /* 0x010f00a3a2007988 */ /* 0x0003e20008000409 */
[----:B------:R2:W-:Y:S06]  /*a7a0*/  MEMBAR.ALL.CTA ;  /* 0x0000000000007992 */ /* 0x0005ec0000008000 */
[----:B--2---:R-:W2:Y:S04]  /*a7b0*/  FENCE.VIEW.ASYNC.S ;  /* 0x00000000000073c6 */ /* 0x004ea80000000000 */
[----:B0-----:R4:W5:Y:S04]  /*a7c0*/  LDL.LU R161, [R1+0x338] ;  /* 0x0003380001a17983 */ /* 0x0019680000300800 */
[----:B-1----:R4:W5:Y:S04]  /*a7d0*/  LDL.LU R162, [R1+0x334] ;  /* 0x0003340001a27983 */ /* 0x0029680000300800 */
[----:B------:R4:W5:Y:S01]  /*a7e0*/  LDL.LU R163, [R1+0x330] ;  /* 0x0003300001a37983 */ /* 0x0009620000300800 */
[----:B------:R-:W-:Y:S01]  /*a7f0*/  UIADD3 UR11, UPT, UPT, UR11, 0x11000, URZ ;  /* 0x000110000b0b7890 */ /* 0x000fe2000fffe0ff */
[----:B--2---:R-:W-:Y:S06]  /*a800*/  BAR.SYNC.DEFER_BLOCKING 0x0 ;  /* 0x0000000000007b1d */ /* 0x004fec0000010000 */
[----:B------:R-:W-:Y:S05]  /*a810*/  @P2 BRA `(.L_x_9) ;  /* 0x0000000000902947 */ /* 0x000fea0003800000 */
[----:B------:R-:W-:Y:S02]  /*a820*/  UIADD3 UR25, UPT, UPT, UR8, 0x20, URZ ;  /* 0x0000002008197890 */ /* 0x000fe4000fffe0ff */
[----:B------:R-:W-:Y:S02]  /*a830*/  UIADD3 UR42, UPT, UPT, UR8, 0x20, URZ ;  /* 0x00000020082a7890 */ /* 0x000fe4000fffe0ff */
[----:B------:R-:W-:Y:S02]  /*a840*/  UIADD3 UR43, UPT, UPT, UR8, 0x40, URZ ;  /* 0x00000040082b7890 */ /* 0x000fe4000fffe0ff */
[----:B------:R-:W-:Y:S02]  /*a850*/  UIADD3 UR48, UPT, UPT, UR8, 0x40, URZ ;  /* 0x0000004008307890 */ /* 0x000fe4000fffe0ff */
[----:B------:R-:W-:Y:S01]  /*a860*/  UIADD3 UR49, UPT, UPT, UR8, 0x60, URZ ;  /* 0x0000006008317890 */ /* 0x000fe2000fffe0ff */
[----:B------:R-:W-:Y:S01]  /*a870*/  UMOV UR20, 0x0 ;  /* 0x0000000000147882 */ /* 0x000fe20000000000 */
[----:B------:R-:W-:Y:S01]  /*a880*/  UMOV UR21, 0x8088490 ;  /* 0x0808849000157882 */ /* 0x000fe20000000000 */
[----:B------:R-:W-:Y:S01]  /*a890*/  UMOV UR19, 0x40004040 ;  /* 0x4000404000137882 */ /* 0x000fe20000000000 */
[----:B------:R-:W-:-:S02]  /*a8a0*/  UIADD3 UR54, UPT, UPT, UR8, 0x60, URZ ;  /* 0x0000006008367890 */ /* 0x000fc4000fffe0ff */
[----:B------:R0:W-:Y:S01]  /*a8b0*/  UTCHMMA gdesc[UR18], gdesc[UR16], tmem[UR8], tmem[UR20], idesc[UR21], UPT ;  /* 0x00ff1410120075ea */ /* 0x0001e2000b800008 */
[----:B------:R-:W-:Y:S01]  /*a8c0*/  UMOV UR38, 0x0 ;  /* 0x0000000000267882 */ /* 0x000fe20000000000 */
[----:B------:R-:W-:Y:S01]  /*a8d0*/  UMOV UR39, 0x8088490 ;  /* 0x0808849000277882 */ /* 0x000fe20000000000 */
[----:B------:R-:W-:Y:S01]  /*a8e0*/  UMOV UR40, 0x0 ;  /* 0x0000000000287882 */ /* 0x000fe20000000000 */
[----:B------:R-:W-:Y:S01]  /*a8f0*/  UMOV UR41, 0x8088490 ;  /* 0x0808849000297882 */ /* 0x000fe20000000000 */
[----:B------:R-:W-:Y:S01]  /*a900*/  UMOV UR44, 0x0 ;  /* 0x00000000002c7882 */ /* 0x000fe20000000000 */
[----:B------:R-:W-:Y:S01]  /*a910*/  UMOV UR45, 0x8088490 ;  /* 0x08088490002d7882 */ /* 0x000fe20000000000 */
[----:B------:R0:W-:Y:S01]  /*a920*/  UTCHMMA gdesc[UR12], gdesc[UR14], tmem[UR8], tmem[UR38], idesc[UR39], UPT ;  /* 0x00ff260e0c0075ea */ /* 0x0001e2000b800008 */
        /* <DEDUP_REMOVED lines=8> */
[----:B------:R-:W-:Y:S01]  /*a9b0*/  UMOV UR6, UR11 ;  /* 0x0000000b00067c82 */ /* 0x000fe20008000000 */
[----:B------:R-:W-:Y:S01]  /*a9c0*/  UMOV UR7, URZ ;  /* 0x000000ff00077c82 */ /* 0x000fe20008000000 */
[----:B------:R0:W-:Y:S01]  /*a9d0*/  UTCHMMA gdesc[UR30], gdesc[UR16], tmem[UR43], tmem[UR46], idesc[UR47], UPT ;  /* 0x00ff2e101e0075ea */ /* 0x0001e2000b80002b */
[----:B------:R-:W-:Y:S01]  /*a9e0*/  UMOV UR56, 0x0 ;  /* 0x0000000000387882 */ /* 0x000fe20000000000 */
[----:B------:R-:W-:Y:S01]  /*a9f0*/  UMOV UR57, 0x8088490 ;  /* 0x0808849000397882 */ /* 0x000fe20000000000 */
[----:B------:R0:W-:Y:S01]  /*aa00*/  UTCHMMA gdesc[UR32], gdesc[UR14], tmem[UR48], tmem[UR50], idesc[UR51], UPT ;  /* 0x00ff320e200075ea */ /* 0x0001e2000b800030 */
[----:B------:R-:W-:Y:S01]  /*aa10*/  UMOV UR4, UR6 ;  /* 0x0000000600047c82 */ /* 0x000fe20008000000 */
[----:B------:R0:W-:Y:S01]  /*aa20*/  UTCHMMA gdesc[UR34], gdesc[UR16], tmem[UR49], tmem[UR52], idesc[UR53], UPT ;  /* 0x00ff3410220075ea */ /* 0x0001e2000b800031 */
[----:B------:R0:W-:Y:S01]  /*aa30*/  UTCHMMA gdesc[UR36], gdesc[UR14], tmem[UR54], tmem[UR56], idesc[UR57], UPT ;  /* 0x00ff380e240075ea */ /* 0x0001e2000b800036 */
[----:B------:R0:W-:Y:S01]  /*aa40*/  UTCBAR [UR4], URZ ;  /* 0x000000ff040073e9 */ /* 0x0001e200080000ff */
[----:B------:R-:W-:Y:S01]  /*aa50*/  NOP ;  /* 0x0000000000007918 */ /* 0x000fe20000000000 */
.L_x_9:
[----:B------:R1:W-:Y:S04]  /*aa60*/  STL [R1+0x330], R0 ;  /* 0x0003300001007387 */ /* 0x0003e80000100800 */
[----:B-1----:R-:W2:Y:S01]  /*aa70*/  LDL.LU R0, [R1+0x1c0] ;  /* 0x0001c00001007983 */ /* 0x002ea20000300800 */
[----:B------:R-:W-:-:S04]  /*aa80*/  UIADD3 UR24, UPT, UPT, UR24, 0x1, URZ ;  /* 0x0000000118187890 */ /* 0x000fc8000fffe0ff */
[----:B------:R-:W-:-:S04]  /*aa90*/  UISETP.GT.AND UP1, UPT, UR24, 0x1, UPT ;  /* 0x000000011800788c */ /* 0x000fc8000bf24270 */
[----:B0-----:R-:W-:Y:S02]  /*aaa0*/  USEL UR4, URZ, 0x1, !UP1 ;  /* 0x00000001ff047887 */ /* 0x001fe4000c800000 */
[----:B------:R-:W-:Y:S01]  /*aab0*/  USEL UR24, UR24, URZ, !UP1 ;  /* 0x000000ff18187287 */ /* 0x000fe2000c800000 */
[----:B--2---:R-:W-:-:S05]  /*aac0*/  VIADD R0, R0, 0xffffffff ;  /* 0xffffffff00007836 */ /* 0x004fca0000000000 */
[----:B------:R0:W-:Y:S01]  /*aad0*/  STL [R1+0x1c0], R0 ;  /* 0x0001c00001007387 */ /* 0x0001e20000100800 */
[----:B------:R-:W-:-:S03]  /*aae0*/  ISETP.NE.U32.AND P0, PT, R0, RZ, PT ;  /* 0x000000ff0000720c */ /* 0x000fc60003f05070 */
[----:B0-----:R1:W5:Y:S01]  /*aaf0*/  LDL.LU R0, [R1+0x330] ;  /* 0x0003300001007983 */ /* 0x0013620000300800 */
[----:B------:R-:W-:Y:S01]  /*ab00*/  ULOP3.LUT UR6, UR5, UR4, URZ, 0x3c, !UPT ;  /* 0x0000000405067292 */ /* 0x000fe2000f8e3cff */
[----:B------:R-:W-:Y:S02]  /*ab10*/  VIADD R2, R2, 0xffffffe0 ;  /* 0xffffffe002027836 */ /* 0x000fe40000000000 */
[----:B------:R-:W-:-:S04]  /*ab20*/  UMOV UR4, UR5 ;  /* 0x0000000500047c82 */ /* 0x000fc80008000000 */
[----:B------:R-:W-:Y:S02]  /*ab30*/  UMOV UR5, UR6 ;  /* 0x0000000600057c82 */ /* 0x000fe40008000000 */
[----:B-1----:R-:W-:Y:S05]  /*ab40*/  @P0 BRA `(.L_x_10) ;  /* 0xffffffa800e00947 */ /* 0x002fea000383ffff */
.L_x_7:
[----:B------:R-:W0:Y:S01]  /*ab50*/  LDCU UR5, c[0x0][0x3a0] ;  /* 0x00007400ff0577ac */ /* 0x000e220008000800 */
[----:B-----5:R-:W1:Y:S01]  /*ab60*/  LDC R133, c[0x0][0x3b4] ;  /* 0x0000ed00ff857b82 */ /* 0x020e620000000800 */
[----:B------:R-:W2:Y:S01]  /*ab70*/  LDCU.128 UR12, c[0x0][0x390] ;  /* 0x00007200ff0c77ac */ /* 0x000ea20008000c00 */
[----:B0-----:R-:W-:-:S04]  /*ab80*/  UIADD3 UR5, UPT, UPT, UR5, 0x1f, URZ ;  /* 0x0000001f05057890 */ /* 0x001fc8000fffe0ff */
[----:B------:R-:W-:-:S09]  /*ab90*/  UISETP.GE.AND UP1, UPT, UR5, 0x20, UPT ;  /* 0x000000200500788c */ /* 0x000fd2000bf26270 */
[----:B--2---:R-:W-:Y:S05]  /*aba0*/  BRA.U !UP1, `(.L_x_11) ;  /* 0x0000000109107547 */ /* 0x004fea000b800000 */
[----:B------:R-:W-:-:S06]  /*abb0*/  USHF.L.U32 UR4, UR4, 0x1f, URZ ;  /* 0x0000001f04047899 */ /* 0x000fcc00080006ff */
[----:B------:R-:W-:-:S04]  /*abc0*/  IMAD.U32 R0, RZ, RZ, UR4 ;  /* 0x00000004ff007e24 */ /* 0x000fc8000f8e00ff */
[----:B------:R-:W0:Y:S02]  /*abd0*/  SYNCS.PHASECHK.TRANS64.TRYWAIT P0, [UR11], R0 ;  /* 0x00000000ff0075a7 */ /* 0x000e24000800110b */
[----:B0-----:R-:W-:Y:S05]  /*abe0*/  @!P0 BRA `(.L_x_12) ;  /* 0x0000002800ac8947 */ /* 0x001fea0003800000 */
.L_x_11:
[----:B------:R-:W2:Y:S01]  /*abf0*/  LDL.LU R151, [R1+0x308] ;  /* 0x0003080001977983 */ /* 0x000ea20000300800 */
[----:B------:R-:W2:Y:S03]  /*ac00*/  LDCU UR4, c[0x0][0x3b8] ;  /* 0x00007700ff0477ac */ /* 0x000ea60008000800 */
[----:B------:R-:W3:Y:S04]  /*ac10*/  LDL.LU R150, [R1+0x304] ;  /* 0x0003040001967983 */ /* 0x000ee80000300800 */
[----:B------:R-:W5:Y:S04]  /*ac20*/  LDL.LU R149, [R1+0x314] ;  /* 0x0003140001957983 */ /* 0x000f680000300800 */
[----:B----4-:R-:W4:Y:S04]  /*ac30*/  LDL.LU R148, [R1+0x310] ;  /* 0x0003100001947983 */ /* 0x010f280000300800 */
[----:B------:R-:W4:Y:S01]  /*ac40*/  LDL.LU R147, [R1+0x30c] ;  /* 0x00030c0001937983 */ /* 0x000f220000300800 */
[----:B------:R-:W-:Y:S06]  /*ac50*/  BAR.SYNC.DEFER_BLOCKING 0x0 ;  /* 0x0000000000007b1d */ /* 0x000fec0000010000 */
[----:B------:R-:W0:Y:S02]  /*ac60*/  @!P3 SYNCS.CCTL.IV [UR9+0x11000] ;  /* 0x01100000ff00b9b1 */ /* 0x000e240008000009 */
[----:B0-----:R-:W-:Y:S06]  /*ac70*/  BAR.SYNC.DEFER_BLOCKING 0x0 ;  /* 0x0000000000007b1d */ /* 0x001fec0000010000 */
[----:B------:R-:W0:Y:S01]  /*ac80*/  LDTM.x128 R4, tmem[UR10] ;  /* 0x0000000a000479ee */ /* 0x000e2200083c0000 */
[----:B------:R-:W1:Y:S01]  /*ac90*/  @!P3 SYNCS.CCTL.IV [UR9+0x11008] ;  /* 0x01100800ff00b9b1 */ /* 0x000e620008000009 */
[----:B------:R-:W-:Y:S01]  /*aca0*/  NOP ;  /* 0x0000000000007918 */ /* 0x000fe20000000000 */
[----:B0-----:R-:W-:-:S02]  /*acb0*/  F2FP.BF16.F32.PACK_AB R142, R5, R4 ;  /* 0x00000004058e723e */ /* 0x001fc400000010ff */
[----:B------:R-:W-:Y:S02]  /*acc0*/  F2FP.BF16.F32.PACK_AB R100, R37, R100 ;  /* 0x000000642564723e */ /* 0x000fe400000010ff */
[----:B------:R-:W-:Y:S02]  /*acd0*/  F2FP.BF16.F32.PACK_AB R144, R68, R36 ;  /* 0x000000244490723e */ /* 0x000fe400000010ff */
[----:B------:R-:W-:Y:S02]  /*ace0*/  PRMT R146, R142, 0x7632, R146 ;  /* 0x000076328e927816 */ /* 0x000fe40000000092 */
[----:B------:R-:W-:Y:S02]  /*acf0*/  F2FP.BF16.F32.PACK_AB R101, R101, R69 ;  /* 0x000000456565723e */ /* 0x000fe400000010ff */
[----:B------:R-:W-:Y:S02]  /*ad00*/  F2FP.BF16.F32.PACK_AB R70, R70, R38 ;  /* 0x000000264646723e */ /* 0x000fe400000010ff */
[----:B------:R-:W-:-:S02]  /*ad10*/  F2FP.BF16.F32.PACK_AB R102, R39, R102 ;  /* 0x000000662766723e */ /* 0x000fc400000010ff */
[----:B------:R-:W-:Y:S02]  /*ad20*/  F2FP.BF16.F32.PACK_AB R103, R103, R71 ;  /* 0x000000476767723e */ /* 0x000fe400000010ff */
[----:B------:R-:W-:Y:S02]  /*ad30*/  F2FP.BF16.F32.PACK_AB R72, R72, R40 ;  /* 0x000000284848723e */ /* 0x000fe400000010ff */
[----:B------:R-:W-:Y:S02]  /*ad40*/  F2FP.BF16.F32.PACK_AB R104, R41, R104 ;  /* 0x000000682968723e */ /* 0x000fe400000010ff */
        /* <DEDUP_REMOVED lines=12> */
[----:B------:R-:W-:Y:S02]  /*ae10*/  PRMT R17, R47, 0x7632, R17 ;  /* 0x000076322f117816 */ /* 0x000fe40000000011 */
[----:B------:R-:W-:Y:S02]  /*ae20*/  F2FP.BF16.F32.PACK_AB R48, R80, R48 ;  /* 0x000000305030723e */ /* 0x000fe400000010ff */
[----:B------:R-:W-:-:S02]  /*ae30*/  F2FP.BF16.F32.PACK_AB R49, R49, R112 ;  /* 0x000000703131723e */ /* 0x000fc400000010ff */
        /* <DEDUP_REMOVED lines=38> */
[----:B------:R-:W-:Y:S01]  /*b0a0*/  PRMT R66, R35, 0x7632, R66 ;  /* 0x0000763223427816 */ /* 0x000fe20000000042 */
[C---:B--2---:R-:W-:Y:S01]  /*b0b0*/  IMAD R141, R151.reuse, UR4, RZ ;  /* 0x00000004978d7c24 */ /* 0x044fe2000f8e02ff */
[C---:B------:R-:W-:Y:S01]  /*b0c0*/  ISETP.GE.AND P3, PT, R151.reuse, UR15, PT ;  /* 0x0000000f97007c0c */ /* 0x040fe2000bf66270 */
[C---:B------:R-:W-:Y:S02]  /*b0d0*/  VIADD R132, R151.reuse, 0x2 ;  /* 0x0000000297847836 */ /* 0x040fe40000000000 */
[C---:B-1-3--:R-:W-:Y:S01]  /*b0e0*/  IMAD R0, R150.reuse, R133, RZ ;  /* 0x0000008596007224 */ /* 0x04afe200078e02ff */
[----:B------:R-:W-:Y:S01]  /*b0f0*/  ISETP.GE.AND P1, PT, R150, UR14, PT ;  /* 0x0000000e96007c0c */ /* 0x000fe2000bf26270 */
[----:B------:R-:W-:Y:S01]  /*b100*/  VIADD R134, R151, 0x1 ;  /* 0x0000000197867836 */ /* 0x000fe20000000000 */
[----:B-----5:R-:W-:Y:S01]  /*b110*/  ISETP.LT.AND P4, PT, R149, UR14, !P3 ;  /* 0x0000000e95007c0c */ /* 0x020fe2000df81270 */
[----:B------:R-:W-:Y:S01]  /*b120*/  VIADD R143, R141, UR4 ;  /* 0x000000048d8f7c36 */ /* 0x000fe20008000000 */
[----:B------:R-:W-:Y:S01]  /*b130*/  LEA R2, P0, R0, UR12, 0x1 ;  /* 0x0000000c00027c11 */ /* 0x000fe2000f8008ff */
[C---:B------:R-:W-:Y:S01]  /*b140*/  VIADD R145, R151.reuse, 0x3 ;  /* 0x0000000397917836 */ /* 0x040fe20000000000 */
[----:B------:R-:W-:-:S02]  /*b150*/  ISETP.LT.AND P1, PT, R151, UR15, !P1 ;  /* 0x0000000f97007c0c */ /* 0x000fc4000cf21270 */
[----:B------:R-:W-:Y:S01]  /*b160*/  LEA.HI.X.SX32 R3, R0, UR13, 0x1, P0 ;  /* 0x0000000d00037c11 */ /* 0x000fe200080f0eff */
[----:B------:R-:W-:Y:S01]  /*b170*/  IMAD R0, R133, 0x80, R0 ;  /* 0x0000008085007824 */ /* 0x000fe200078e0200 */
[----:B------:R-:W-:Y:S02]  /*b180*/  ISETP.GE.AND P0, PT, R132, UR15, PT ;  /* 0x0000000f84007c0c */ /* 0x000fe4000bf06270 */
[----:B----4-:R-:W-:Y:S01]  /*b190*/  ISETP.LT.AND P5, PT, R148, UR14, !P3 ;  /* 0x0000000e94007c0c */ /* 0x010fe2000dfa1270 */
[----:B------:R-:W-:Y:S01]  /*b1a0*/  IMAD.WIDE R4, R141, 0x2, R2 ;  /* 0x000000028d047825 */ /* 0x000fe200078e0202 */
[----:B------:R-:W-:Y:S02]  /*b1b0*/  ISETP.LT.AND P3, PT, R147, UR14, !P3 ;  /* 0x0000000e93007c0c */ /* 0x000fe4000df61270 */
[----:B------:R-:W-:Y:S01]  /*b1c0*/  ISETP.GE.AND P2, PT, R134, UR15, PT ;  /* 0x0000000f86007c0c */ /* 0x000fe2000bf46270 */
[C---:B------:R-:W-:Y:S02]  /*b1d0*/  IMAD R37, R133.reuse, 0x80, R0 ;  /* 0x0000008085257824 */ /* 0x040fe400078e0200 */
[----:B------:R0:W-:Y:S01]  /*b1e0*/  @P1 STG.E.U16 desc[UR22][R4.64], R142 ;  /* 0x0000008e04001986 */ /* 0x0001e2000c101516 */
[C---:B------:R-:W-:Y:S01]  /*b1f0*/  LEA R132, P1, R0.reuse, UR12, 0x1 ;  /* 0x0000000c00847c11 */ /* 0x040fe2000f8208ff */
[----:B------:R-:W-:Y:S01]  /*b200*/  IMAD R68, R133, 0x80, R37 ;  /* 0x0000008085447824 */ /* 0x000fe200078e0225 */
[----:B------:R-:W-:Y:S01]  /*b210*/  LEA R36, P6, R37, UR12, 0x1 ;  /* 0x0000000c25247c11 */ /* 0x000fe2000f8c08ff */
[----:B------:R-:W-:Y:S01]  /*b220*/  IMAD.WIDE R134, R143, 0x2, R2 ;  /* 0x000000028f867825 */ /* 0x000fe200078e0202 */
[----:B------:R-:W-:-:S02]  /*b230*/  LEA.HI.X.SX32 R133, R0, UR13, 0x1, P1 ;  /* 0x0000000d00857c11 */ /* 0x000fc400088f0eff */
[----:B------:R-:W-:Y:S02]  /*b240*/  LEA.HI.X.SX32 R37, R37, UR13, 0x1, P6 ;  /* 0x0000000d25257c11 */ /* 0x000fe4000b0f0eff */
[----:B------:R-:W-:Y:S01]  /*b250*/  ISETP.LT.AND P6, PT, R150, UR14, !P2 ;  /* 0x0000000e96007c0c */ /* 0x000fe2000d7c1270 */
[----:B------:R-:W-:Y:S01]  /*b260*/  IMAD.WIDE R138, R141, 0x2, R132 ;  /* 0x000000028d8a7825 */ /* 0x000fe200078e0284 */
[----:B------:R-:W-:Y:S02]  /*b270*/  F2FP.BF16.F32.PACK_AB R0, R7, R6 ;  /* 0x000000060700723e */ /* 0x000fe400000010ff */
[C---:B0-----:R-:W-:Y:S01]  /*b280*/  LEA R4, P1, R68.reuse, UR12, 0x1 ;  /* 0x0000000c44047c11 */ /* 0x041fe2000f8208ff */
[----:B------:R-:W-:Y:S01]  /*b290*/  IMAD.WIDE R136, R141, 0x2, R36 ;  /* 0x000000028d887825 */ /* 0x000fe200078e0224 */
[----:B------:R0:W-:Y:S01]  /*b2a0*/  @P4 STG.E.U16 desc[UR22][R138.64], R144 ;  /* 0x000000908a004986 */ /* 0x0001e2000c101516 */
[----:B------:R-:W-:Y:S02]  /*b2b0*/  ISETP.LT.AND P4, PT, R149, UR14, !P2 ;  /* 0x0000000e95007c0c */ /* 0x000fe4000d781270 */
[----:B------:R-:W-:Y:S01]  /*b2c0*/  LEA.HI.X.SX32 R5, R68, UR13, 0x1, P1 ;  /* 0x0000000d44057c11 */ /* 0x000fe200088f0eff */
[----:B------:R-:W-:Y:S01]  /*b2d0*/  IMAD.WIDE R6, R143, 0x2, R132 ;  /* 0x000000028f067825 */ /* 0x000fe200078e0284 */
[----:B------:R-:W-:-:S02]  /*b2e0*/  PRMT R68, R144, 0x7632, R68 ;  /* 0x0000763290447816 */ /* 0x000fc40000000044 */
[----:B------:R-:W-:Y:S01]  /*b2f0*/  ISETP.GE.AND P1, PT, R145, UR15, PT ;  /* 0x0000000f91007c0c */ /* 0x000fe2000bf26270 */
[----:B------:R-:W-:Y:S02]  /*b300*/  IMAD.WIDE R140, R141, 0x2, R4 ;  /* 0x000000028d8c7825 */ /* 0x000fe400078e0204 */
[----:B------:R1:W-:Y:S01]  /*b310*/  @P5 STG.E.U16 desc[UR22][R136.64], R68 ;  /* 0x0000004488005986 */ /* 0x0003e2000c101516 */
[----:B------:R-:W-:Y:S01]  /*b320*/  ISETP.LT.AND P5, PT, R148, UR14, !P2 ;  /* 0x0000000e94007c0c */ /* 0x000fe2000d7a1270 */
[----:B------:R-:W-:Y:S02]  /*b330*/  VIADD R145, R143, UR4 ;  /* 0x000000048f917c36 */ /* 0x000fe40008000000 */
[----:B------:R2:W-:Y:S01]  /*b340*/  @P3 STG.E.U16 desc[UR22][R140.64], R100 ;  /* 0x000000648c003986 */ /* 0x0005e2000c101516 */
[----:B------:R-:W-:Y:S01]  /*b350*/  ISETP.LT.AND P3, PT, R147, UR14, !P2 ;  /* 0x0000000e93007c0c */ /* 0x000fe2000d761270 */
[C---:B------:R-:W-:Y:S02]  /*b360*/  IMAD.WIDE R38, R145.reuse, 0x2, R36 ;  /* 0x0000000291267825 */ /* 0x040fe400078e0224 */
[----:B------:R3:W-:Y:S01]  /*b370*/  @P6 STG.E.U16 desc[UR22][R134.64], R146 ;  /* 0x0000009286006986 */ /* 0x0007e2000c101516 */
[----:B------:R-:W-:Y:S01]  /*b380*/  ISETP.LT.AND P6, PT, R150, UR14, !P0 ;  /* 0x0000000e96007c0c */ /* 0x000fe2000c7c1270 */
[----:B0-----:R-:W-:-:S02]  /*b390*/  VIADD R139, R145, UR4 ;  /* 0x00000004918b7c36 */ /* 0x001fc40008000000 */
[----:B-1----:R-:W-:Y:S01]  /*b3a0*/  IMAD.WIDE R68, R143, 0x2, R36 ;  /* 0x000000028f447825 */ /* 0x002fe200078e0224 */
[----:B--2---:R-:W-:-:S03]  /*b3b0*/  PRMT R100, R100, 0x7632, R100 ;  /* 0x0000763264647816 */ /* 0x004fc60000000064 */
[----:B------:R-:W-:Y:S01]  /*b3c0*/  IMAD.WIDE R136, R145, 0x2, R2 ;  /* 0x0000000291887825 */ /* 0x000fe200078e0202 */
[----:B------:R-:W-:-:S03]  /*b3d0*/  PRMT R140, R101, 0x7632, R140 ;  /* 0x00007632658c7816 */ /* 0x000fc6000000008c */
[----:B---3--:R-:W-:Y:S01]  /*b3e0*/  IMAD.WIDE R134, R143, 0x2, R4 ;  /* 0x000000028f867825 */ /* 0x008fe200078e0204 */
[----:B------:R0:W-:Y:S01]  /*b3f0*/  @P4 STG.E.U16 desc[UR22][R6.64], R100 ;  /* 0x0000006406004986 */ /* 0x0001e2000c101516 */
[----:B------:R-:W-:Y:S02]  /*b400*/  ISETP.LT.AND P4, PT, R149, UR14, !P0 ;  /* 0x0000000e95007c0c */ /* 0x000fe4000c781270 */
[----:B------:R-:W-:Y:S01]  /*b410*/  VIADD R142, R151, 0x4 ;  /* 0x00000004978e7836 */ /* 0x000fe20000000000 */
[----:B------:R1:W-:Y:S01]  /*b420*/  @P5 STG.E.U16 desc[UR22][R68.64], R101 ;  /* 0x0000006544005986 */ /* 0x0003e2000c101516 */
[----:B------:R-:W-:Y:S01]  /*b430*/  ISETP.LT.AND P5, PT, R148, UR14, !P0 ;  /* 0x0000000e94007c0c */ /* 0x000fe2000c7a1270 */
[----:B------:R-:W-:Y:S02]  /*b440*/  VIADD R71, R139, UR4 ;  /* 0x000000048b477c36 */ /* 0x000fe40008000000 */
[----:B------:R2:W-:Y:S01]  /*b450*/  @P3 STG.E.U16 desc[UR22][R134.64], R140 ;  /* 0x0000008c86003986 */ /* 0x0005e2000c101516 */
[----:B------:R-:W-:Y:S01]  /*b460*/  ISETP.LT.AND P3, PT, R147, UR14, !P0 ;  /* 0x0000000e93007c0c */ /* 0x000fe2000c761270 */
[----:B------:R-:W-:Y:S01]  /*b470*/  VIADD R138, R151, 0x5 ;  /* 0x00000005978a7836 */ /* 0x000fe20000000000 */
[----:B------:R-:W-:Y:S01]  /*b480*/  ISETP.GE.AND P2, PT, R142, UR15, PT ;  /* 0x0000000f8e007c0c */ /* 0x000fe2000bf46270 */
[----:B------:R3:W-:Y:S01]  /*b490*/  @P6 STG.E.U16 desc[UR22][R136.64], R0 ;  /* 0x0000000088006986 */ /* 0x0007e2000c101516 */
[----:B------:R-:W-:Y:S01]  /*b4a0*/  ISETP.LT.AND P6, PT, R150, UR14, !P1 ;  /* 0x0000000e96007c0c */ /* 0x000fe2000cfc1270 */
[----:B0-----:R-:W-:Y:S01]  /*b4b0*/  IMAD.WIDE R6, R145, 0x2, R132 ;  /* 0x0000000291067825 */ /* 0x001fe200078e0284 */
[----:B------:R-:W-:-:S03]  /*b4c0*/  ISETP.GE.AND P0, PT, R138, UR15, PT ;  /* 0x0000000f8a007c0c */ /* 0x000fc6000bf06270 */
[----:B-1----:R-:W-:Y:S01]  /*b4d0*/  IMAD.WIDE R68, R145, 0x2, R4 ;  /* 0x0000000291447825 */ /* 0x002fe200078e0204 */
[C---:B--2---:R-:W-:Y:S02]  /*b4e0*/  PRMT R134, R70.reuse, 0x7610, R134 ;  /* 0x0000761046867816 */ /* 0x044fe40000000086 */
[----:B------:R-:W-:Y:S01]  /*b4f0*/  PRMT R135, R70, 0x7632, R135 ;  /* 0x0000763246877816 */ /* 0x000fe20000000087 */
[----:B------:R-:W-:Y:S01]  /*b500*/  IMAD.WIDE R100, R139, 0x2, R2 ;  /* 0x000000028b647825 */ /* 0x000fe200078e0202 */
[----:B---3--:R-:W-:Y:S01]  /*b510*/  PRMT R136, R0, 0x7632, R136 ;  /* 0x0000763200887816 */ /* 0x008fe20000000088 */
[----:B------:R0:W-:Y:S01]  /*b520*/  @P4 STG.E.U16 desc[UR22][R6.64], R134 ;  /* 0x0000008606004986 */ /* 0x0001e2000c101516 */
[----:B------:R-:W-:Y:S01]  /*b530*/  ISETP.LT.AND P4, PT, R149, UR14, !P1 ;  /* 0x0000000e95007c0c */ /* 0x000fe2000cf81270 */
[----:B------:R-:W-:Y:S01]  /*b540*/  VIADD R70, R151, 0x6 ;  /* 0x0000000697467836 */ /* 0x000fe20000000000 */
[----:B------:R-:W-:Y:S01]  /*b550*/  F2FP.BF16.F32.PACK_AB R0, R9, R8 ;  /* 0x000000080900723e */ /* 0x000fe200000010ff */
[----:B------:R1:W-:Y:S01]  /*b560*/  @P5 STG.E.U16 desc[UR22][R38.64], R135 ;  /* 0x0000008726005986 */ /* 0x0003e2000c101516 */
[----:B------:R-:W-:Y:S01]  /*b570*/  ISETP.LT.AND P5, PT, R148, UR14, !P1 ;  /* 0x0000000e94007c0c */ /* 0x000fe2000cfa1270 */
[----:B------:R-:W-:-:S02]  /*b580*/  IMAD.WIDE R8, R139, 0x2, R36 ;  /* 0x000000028b087825 */ /* 0x000fc400078e0224 */
[----:B------:R2:W-:Y:S01]  /*b590*/  @P3 STG.E.U16 desc[UR22][R68.64], R102 ;  /* 0x0000006644003986 */ /* 0x0005e2000c101516 */
[----:B------:R-:W-:Y:S02]  /*b5a0*/  ISETP.LT.AND P3, PT, R147, UR14, !P1 ;  /* 0x0000000e93007c0c */ /* 0x000fe4000cf61270 */
[----:B------:R-:W-:Y:S01]  /*b5b0*/  ISETP.GE.AND P1, PT, R70, UR15, PT ;  /* 0x0000000f46007c0c */ /* 0x000fe2000bf26270 */
[----:B------:R3:W-:Y:S01]  /*b5c0*/  @P6 STG.E.U16 desc[UR22][R100.64], R136 ;  /* 0x0000008864006986 */ /* 0x0007e2000c101516 */
[----:B------:R-:W-:Y:S01]  /*b5d0*/  ISETP.LT.AND P6, PT, R150, UR14, !P2 ;  /* 0x0000000e96007c0c */ /* 0x000fe2000d7c1270 */
[----:B0-----:R-:W-:-:S04]  /*b5e0*/  IMAD.WIDE R6, R139, 0x2, R132 ;  /* 0x000000028b067825 */ /* 0x001fc800078e0284 */
[----:B-1----:R-:W-:-:S04]  /*b5f0*/  IMAD.WIDE R38, R139, 0x2, R4 ;  /* 0x000000028b267825 */ /* 0x002fc800078e0204 */
[----:B--2---:R-:W-:Y:S01]  /*b600*/  IMAD.WIDE R68, R71, 0x2, R2 ;  /* 0x0000000247447825 */ /* 0x004fe200078e0202 */
[----:B---3--:R-:W-:Y:S02]  /*b610*/  PRMT R100, R102, 0x7632, R100 ;  /* 0x0000763266647816 */ /* 0x008fe40000000064 */
[----:B------:R-:W-:Y:S01]  /*b620*/  PRMT R102, R103, 0x7632, R102 ;  /* 0x0000763267667816 */ /* 0x000fe20000000066 */
[----:B------:R-:W-:Y:S02]  /*b630*/  VIADD R101, R71, UR4 ;  /* 0x0000000447657c36 */ /* 0x000fe40008000000 */
[----:B------:R0:W-:Y:S01]  /*b640*/  @P4 STG.E.U16 desc[UR22][R6.64], R100 ;  /* 0x0000006406004986 */ /* 0x0001e2000c101516 */
[----:B------:R-:W-:Y:S01]  /*b650*/  ISETP.LT.AND P4, PT, R149, UR14, !P2 ;  /* 0x0000000e95007c0c */ /* 0x000fe2000d781270 */
[----:B------:R-:W-:Y:S02]  /*b660*/  VIADD R70, R151, 0x7 ;  /* 0x0000000797467836 */ /* 0x000fe40000000000 */
        /* <DEDUP_REMOVED lines=8> */
[C---:B0-----:R-:W-:Y:S01]  /*b6f0*/  IMAD.WIDE R6, R71.reuse, 0x2, R132 ;  /* 0x0000000247067825 */ /* 0x041fe200078e0284 */
[----:B------:R-:W-:Y:S02]  /*b700*/  PRMT R100, R0, 0x7632, R100 ;  /* 0x0000763200647816 */ /* 0x000fe40000000064 */
[----:B------:R-:W-:Y:S01]  /*b710*/  PRMT R70, R104, 0x7632, R70 ;  /* 0x0000763268467816 */ /* 0x000fe20000000046 */
[----:B-1----:R-:W-:Y:S01]  /*b720*/  IMAD.WIDE R8, R71, 0x2, R36 ;  /* 0x0000000247087825 */ /* 0x002fe200078e0224 */
[----:B------:R0:W-:Y:S01]  /*b730*/  @P4 STG.E.U16 desc[UR22][R6.64], R72 ;  /* 0x0000004806004986 */ /* 0x0001e2000c101516 */
[----:B------:R-:W-:-:S02]  /*b740*/  ISETP.LT.AND P4, PT, R149, UR14, !P0 ;  /* 0x0000000e95007c0c */ /* 0x000fc4000c781270 */
[----:B--2---:R-:W-:Y:S01]  /*b750*/  IMAD.WIDE R38, R71, 0x2, R4 ;  /* 0x0000000247267825 */ /* 0x004fe200078e0204 */
[----:B------:R-:W-:Y:S02]  /*b760*/  PRMT R71, R72, 0x7632, R71 ;  /* 0x0000763248477816 */ /* 0x000fe40000000047 */
[----:B---3--:R-:W-:Y:S01]  /*b770*/  F2FP.BF16.F32.PACK_AB R0, R11, R10 ;  /* 0x0000000a0b00723e */ /* 0x008fe200000010ff */
[C---:B------:R-:W-:Y:S02]  /*b780*/  IMAD.WIDE R10, R101.reuse, 0x2, R4 ;  /* 0x00000002650a7825 */ /* 0x040fe400078e0204 */
[----:B------:R1:W-:Y:S01]  /*b790*/  @P5 STG.E.U16 desc[UR22][R8.64], R71 ;  /* 0x0000004708005986 */ /* 0x0003e2000c101516 */
[----:B------:R-:W-:Y:S01]  /*b7a0*/  ISETP.LT.AND P5, PT, R148, UR14, !P0 ;  /* 0x0000000e94007c0c */ /* 0x000fe2000c7a1270 */
[----:B------:R-:W-:Y:S02]  /*b7b0*/  VIADD R69, R101, UR4 ;  /* 0x0000000465457c36 */ /* 0x000fe40008000000 */
[----:B------:R2:W-:Y:S01]  /*b7c0*/  @P3 STG.E.U16 desc[UR22][R38.64], R104 ;  /* 0x0000006826003986 */ /* 0x0005e2000c101516 */
[----:B------:R-:W-:Y:S01]  /*b7d0*/  ISETP.LT.AND P3, PT, R147, UR14, !P0 ;  /* 0x0000000e93007c0c */ /* 0x000fe2000c761270 */
[----:B0-----:R-:W-:-:S02]  /*b7e0*/  IMAD.WIDE R6, R101, 0x2, R132 ;  /* 0x0000000265067825 */ /* 0x001fc400078e0284 */
[----:B------:R0:W-:Y:S01]  /*b7f0*/  @P6 STG.E.U16 desc[UR22][R40.64], R100 ;  /* 0x0000006428006986 */ /* 0x0001e2000c101516 */
[----:B------:R-:W-:Y:S01]  /*b800*/  ISETP.LT.AND P6, PT, R150, UR14, !P1 ;  /* 0x0000000e96007c0c */ /* 0x000fe2000cfc1270 */
[----:B------:R-:W-:Y:S02]  /*b810*/  VIADD R68, R151, 0x8 ;  /* 0x0000000897447836 */ /* 0x000fe40000000000 */
[----:B-1----:R-:W-:Y:S01]  /*b820*/  IMAD.WIDE R8, R101, 0x2, R36 ;  /* 0x0000000265087825 */ /* 0x002fe200078e0224 */
[----:B------:R-:W-:Y:S01]  /*b830*/  PRMT R71, R73, 0x7632, R71 ;  /* 0x0000763249477816 */ /* 0x000fe20000000047 */
[----:B------:R1:W-:Y:S01]  /*b840*/  @P4 STG.E.U16 desc[UR22][R6.64], R70 ;  /* 0x0000004606004986 */ /* 0x0003e2000c101516 */
[----:B------:R-:W-:Y:S01]  /*b850*/  ISETP.LT.AND P4, PT, R149, UR14, !P1 ;  /* 0x0000000e95007c0c */ /* 0x000fe2000cf81270 */
[C---:B--2---:R-:W-:Y:S01]  /*b860*/  IMAD.WIDE R38, R69.reuse, 0x2, R2 ;  /* 0x0000000245267825 */ /* 0x044fe200078e0202 */
[----:B------:R-:W-:Y:S01]  /*b870*/  ISETP.GE.AND P0, PT, R68, UR15, PT ;  /* 0x0000000f44007c0c */ /* 0x000fe2000bf06270 */
[----:B------:R2:W-:Y:S01]  /*b880*/  @P5 STG.E.U16 desc[UR22][R8.64], R73 ;  /* 0x0000004908005986 */ /* 0x0005e2000c101516 */
[----:B------:R-:W-:Y:S01]  /*b890*/  ISETP.LT.AND P5, PT, R148, UR14, !P1 ;  /* 0x0000000e94007c0c */ /* 0x000fe2000cfa1270 */
[----:B0-----:R-:W-:Y:S01]  /*b8a0*/  VIADD R41, R69, UR4 ;  /* 0x0000000445297c36 */ /* 0x001fe20008000000 */
[----:B------:R-:W-:Y:S01]  /*b8b0*/  PRMT R68, R42, 0x7632, R68 ;  /* 0x000076322a447816 */ /* 0x000fe20000000044 */
[----:B------:R0:W-:Y:S01]  /*b8c0*/  @P3 STG.E.U16 desc[UR22][R10.64], R71 ;  /* 0x000000470a003986 */ /* 0x0001e2000c101516 */
[----:B------:R-:W-:Y:S01]  /*b8d0*/  ISETP.LT.AND P3, PT, R147, UR14, !P1 ;  /* 0x0000000e93007c0c */ /* 0x000fe2000cf61270 */
[----:B------:R-:W-:-:S02]  /*b8e0*/  VIADD R43, R41, UR4 ;  /* 0x00000004292b7c36 */ /* 0x000fc40008000000 */
[----:B------:R3:W-:Y:S01]  /*b8f0*/  @P6 STG.E.U16 desc[UR22][R38.64], R0 ;  /* 0x0000000026006986 */ /* 0x0007e2000c101516 */
[----:B------:R-:W-:Y:S01]  /*b900*/  ISETP.LT.AND P6, PT, R150, UR14, !P2 ;  /* 0x0000000e96007c0c */ /* 0x000fe2000d7c1270 */
[----:B-1----:R-:W-:-:S04]  /*b910*/  IMAD.WIDE R6, R69, 0x2, R132 ;  /* 0x0000000245067825 */ /* 0x002fc800078e0284 */
[----:B--2---:R-:W-:Y:S01]  /*b920*/  IMAD.WIDE R8, R69, 0x2, R36 ;  /* 0x0000000245087825 */ /* 0x004fe200078e0224 */
[----:B------:R1:W-:Y:S01]  /*b930*/  @P4 STG.E.U16 desc[UR22][R6.64], R42 ;  /* 0x0000002a06004986 */ /* 0x0003e2000c101516 */
[----:B------:R-:W-:Y:S02]  /*b940*/  ISETP.LT.AND P4, PT, R149, UR14, !P2 ;  /* 0x0000000e95007c0c */ /* 0x000fe4000d781270 */
[----:B0-----:R-:W-:Y:S01]  /*b950*/  IMAD.WIDE R10, R69, 0x2, R4 ;  /* 0x00000002450a7825 */ /* 0x001fe200078e0204 */
[----:B------:R0:W-:Y:S01]  /*b960*/  @P5 STG.E.U16 desc[UR22][R8.64], R68 ;  /* 0x0000004408005986 */ /* 0x0001e2000c101516 */
[----:B------:R-:W-:Y:S02]  /*b970*/  ISETP.LT.AND P5, PT, R148, UR14, !P2 ;  /* 0x0000000e94007c0c */ /* 0x000fe4000d7a1270 */
[----:B---3--:R-:W-:Y:S01]  /*b980*/  IMAD.WIDE R38, R41, 0x2, R2 ;  /* 0x0000000229267825 */ /* 0x008fe200078e0202 */
[----:B------:R2:W-:Y:S01]  /*b990*/  @P3 STG.E.U16 desc[UR22][R10.64], R106 ;  /* 0x0000006a0a003986 */ /* 0x0005e2000c101516 */
[----:B------:R-:W-:-:S02]  /*b9a0*/  PRMT R69, R0, 0x7632, R69 ;  /* 0x0000763200457816 */ /* 0x000fc40000000045 */
[----:B------:R-:W-:Y:S01]  /*b9b0*/  ISETP.LT.AND P3, PT, R147, UR14, !P2 ;  /* 0x0000000e93007c0c */ /* 0x000fe2000d761270 */
[----:B-1----:R-:W-:Y:S01]  /*b9c0*/  IMAD.WIDE R6, R41, 0x2, R132 ;  /* 0x0000000229067825 */ /* 0x002fe200078e0284 */
[----:B------:R-:W-:Y:S01]  /*b9d0*/  F2FP.BF16.F32.PACK_AB R0, R13, R12 ;  /* 0x0000000c0d00723e */ /* 0x000fe200000010ff */
[----:B------:R1:W-:Y:S01]  /*b9e0*/  @P6 STG.E.U16 desc[UR22][R38.64], R69 ;  /* 0x0000004526006986 */ /* 0x0003e2000c101516 */
[----:B------:R-:W-:Y:S01]  /*b9f0*/  ISETP.LT.AND P6, PT, R150, UR14, !P0 ;  /* 0x0000000e96007c0c */ /* 0x000fe2000c7c1270 */
[----:B0-----:R-:W-:-:S04]  /*ba00*/  IMAD.WIDE R8, R41, 0x2, R36 ;  /* 0x0000000229087825 */ /* 0x001fc800078e0224 */
[----:B--2---:R-:W-:Y:S01]  /*ba10*/  IMAD.WIDE R10, R41, 0x2, R4 ;  /* 0x00000002290a7825 */ /* 0x004fe200078e0204 */
[----:B------:R-:W-:-:S03]  /*ba20*/  PRMT R41, R75, 0x7632, R41 ;  /* 0x000076324b297816 */ /* 0x000fc60000000029 */
[----:B------:R-:W-:Y:S01]  /*ba30*/  VIADD R40, R151, 0x9 ;  /* 0x0000000997287836 */ /* 0x000fe20000000000 */
[----:B-1----:R-:W-:Y:S01]  /*ba40*/  PRMT R39, R106, 0x7632, R39 ;  /* 0x000076326a277816 */ /* 0x002fe20000000027 */
[----:B------:R-:W-:-:S03]  /*ba50*/  IMAD.WIDE R12, R43, 0x2, R2 ;  /* 0x000000022b0c7825 */ /* 0x000fc600078e0202 */
[----:B------:R-:W-:Y:S01]  /*ba60*/  ISETP.GE.AND P1, PT, R40, UR15, PT ;  /* 0x0000000f28007c0c */ /* 0x000fe2000bf26270 */
[----:B------:R0:W-:Y:S01]  /*ba70*/  @P4 STG.E.U16 desc[UR22][R6.64], R39 ;  /* 0x0000002706004986 */ /* 0x0001e2000c101516 */
[----:B------:R-:W-:Y:S01]  /*ba80*/  ISETP.LT.AND P4, PT, R149, UR14, !P0 ;  /* 0x0000000e95007c0c */ /* 0x000fe2000c781270 */
[C---:B------:R-:W-:Y:S02]  /*ba90*/  VIADD R40, R151.reuse, 0xa ;  /* 0x0000000a97287836 */ /* 0x040fe40000000000 */
[----:B------:R1:W-:Y:S01]  /*baa0*/  @P5 STG.E.U16 desc[UR22][R8.64], R75 ;  /* 0x0000004b08005986 */ /* 0x0003e2000c101516 */
[----:B------:R-:W-:Y:S01]  /*bab0*/  ISETP.LT.AND P5, PT, R148, UR14, !P0 ;  /* 0x0000000e94007c0c */ /* 0x000fe2000c7a1270 */
[----:B------:R-:W-:Y:S01]  /*bac0*/  VIADD R38, R151, 0xb ;  /* 0x0000000b97267836 */ /* 0x000fe20000000000 */
[----:B------:R-:W-:Y:S01]  /*bad0*/  ISETP.GE.AND P2, PT, R40, UR15, PT ;  /* 0x0000000f28007c0c */ /* 0x000fe2000bf46270 */
[----:B------:R2:W-:Y:S01]  /*bae0*/  @P3 STG.E.U16 desc[UR22][R10.64], R41 ;  /* 0x000000290a003986 */ /* 0x0005e2000c101516 */
[----:B------:R-:W-:-:S02]  /*baf0*/  ISETP.LT.AND P3, PT, R147, UR14, !P0 ;  /* 0x0000000e93007c0c */ /* 0x000fc4000c761270 */
[----:B------:R-:W-:Y:S01]  /*bb00*/  PRMT R40, R44, 0x7632, R40 ;  /* 0x000076322c287816 */ /* 0x000fe20000000028 */
[----:B------:R3:W-:Y:S01]  /*bb10*/  @P6 STG.E.U16 desc[UR22][R12.64], R0 ;  /* 0x000000000c006986 */ /* 0x0007e2000c101516 */
[C---:B0-----:R-:W-:Y:S01]  /*bb20*/  IMAD.WIDE R6, R43.reuse, 0x2, R132 ;  /* 0x000000022b067825 */ /* 0x041fe200078e0284 */
[----:B------:R-:W-:Y:S02]  /*bb30*/  ISETP.LT.AND P6, PT, R150, UR14, !P1 ;  /* 0x0000000e96007c0c */ /* 0x000fe4000cfc1270 */
[----:B------:R-:W-:Y:S01]  /*bb40*/  ISETP.GE.AND P0, PT, R38, UR15, PT ;  /* 0x0000000f26007c0c */ /* 0x000fe2000bf06270 */
[----:B-1----:R-:W-:Y:S01]  /*bb50*/  IMAD.WIDE R8, R43, 0x2, R36 ;  /* 0x000000022b087825 */ /* 0x002fe200078e0224 */
[----:B------:R0:W-:Y:S01]  /*bb60*/  @P4 STG.E.U16 desc[UR22][R6.64], R44 ;  /* 0x0000002c06004986 */ /* 0x0001e2000c101516 */
[----:B------:R-:W-:Y:S02]  /*bb70*/  ISETP.LT.AND P4, PT, R149, UR14, !P1 ;  /* 0x0000000e95007c0c */ /* 0x000fe4000cf81270 */
[----:B--2---:R-:W-:Y:S01]  /*bb80*/  IMAD.WIDE R10, R43, 0x2, R4 ;  /* 0x000000022b0a7825 */ /* 0x004fe200078e0204 */
[----:B------:R1:W-:Y:S01]  /*bb90*/  @P5 STG.E.U16 desc[UR22][R8.64], R40 ;  /* 0x0000002808005986 */ /* 0x0003e2000c101516 */
[----:B------:R-:W-:-:S02]  /*bba0*/  ISETP.LT.AND P5, PT, R148, UR14, !P1 ;  /* 0x0000000e94007c0c */ /* 0x000fc4000cfa1270 */
[----:B------:R-:W-:Y:S01]  /*bbb0*/  VIADD R39, R43, UR4 ;  /* 0x000000042b277c36 */ /* 0x000fe20008000000 */
[----:B------:R2:W-:Y:S01]  /*bbc0*/  @P3 STG.E.U16 desc[UR22][R10.64], R45 ;  /* 0x0000002d0a003986 */ /* 0x0005e2000c101516 */
[----:B------:R-:W-:Y:S02]  /*bbd0*/  ISETP.LT.AND P3, PT, R147, UR14, !P1 ;  /* 0x0000000e93007c0c */ /* 0x000fe4000cf61270 */
[----:B------:R-:W-:Y:S01]  /*bbe0*/  PRMT R41, R0, 0x7632, R41 ;  /* 0x0000763200297816 */ /* 0x000fe20000000029 */
[----:B---3--:R-:W-:Y:S01]  /*bbf0*/  IMAD.WIDE R12, R39, 0x2, R2 ;  /* 0x00000002270c7825 */ /* 0x008fe200078e0202 */
[----:B------:R-:W-:-:S03]  /*bc00*/  PRMT R38, R45, 0x7632, R38 ;  /* 0x000076322d267816 */ /* 0x000fc60000000026 */
[C---:B0-----:R-:W-:Y:S01]  /*bc10*/  IMAD.WIDE R6, R39.reuse, 0x2, R132 ;  /* 0x0000000227067825 */ /* 0x041fe200078e0284 */
[----:B------:R0:W-:Y:S01]  /*bc20*/  @P6 STG.E.U16 desc[UR22][R12.64], R41 ;  /* 0x000000290c006986 */ /* 0x0001e2000c101516 */
[----:B------:R-:W-:Y:S02]  /*bc30*/  ISETP.LT.AND P6, PT, R150, UR14, !P2 ;  /* 0x0000000e96007c0c */ /* 0x000fe4000d7c1270 */
[----:B-1----:R-:W-:Y:S01]  /*bc40*/  IMAD.WIDE R8, R39, 0x2, R36 ;  /* 0x0000000227087825 */ /* 0x002fe200078e0224 */
[----:B------:R-:W-:Y:S01]  /*bc50*/  PRMT R40, R77, 0x7632, R40 ;  /* 0x000076324d287816 */ /* 0x000fe20000000028 */
[----:B------:R1:W-:Y:S01]  /*bc60*/  @P4 STG.E.U16 desc[UR22][R6.64], R38 ;  /* 0x0000002606004986 */ /* 0x0003e2000c101516 */
[----:B------:R-:W-:Y:S01]  /*bc70*/  ISETP.LT.AND P4, PT, R149, UR14, !P2 ;  /* 0x0000000e95007c0c */ /* 0x000fe2000d781270 */
[C---:B--2---:R-:W-:Y:S02]  /*bc80*/  IMAD.WIDE R10, R39.reuse, 0x2, R4 ;  /* 0x00000002270a7825 */ /* 0x044fe400078e0204 */
[----:B------:R2:W-:Y:S01]  /*bc90*/  @P5 STG.E.U16 desc[UR22][R8.64], R77 ;  /* 0x0000004d08005986 */ /* 0x0005e2000c101516 */
[----:B------:R-:W-:Y:S01]  /*bca0*/  ISETP.LT.AND P5, PT, R148, UR14, !P2 ;  /* 0x0000000e94007c0c */ /* 0x000fe2000d7a1270 */
[----:B------:R-:W-:-:S02]  /*bcb0*/  VIADD R15, R39, UR4 ;  /* 0x00000004270f7c36 */ /* 0x000fc40008000000 */
[----:B------:R3:W-:Y:S01]  /*bcc0*/  @P3 STG.E.U16 desc[UR22][R10.64], R40 ;  /* 0x000000280a003986 */ /* 0x0007e2000c101516 */
[----:B------:R-:W-:Y:S01]  /*bcd0*/  ISETP.LT.AND P3, PT, R147, UR14, !P2 ;  /* 0x0000000e93007c0c */ /* 0x000fe2000d761270 */
[----:B0-----:R-:W-:Y:S01]  /*bce0*/  IMAD.WIDE R12, R15, 0x2, R2 ;  /* 0x000000020f0c7825 */ /* 0x001fe200078e0202 */
[----:B-1----:R-:W-:-:S03]  /*bcf0*/  PRMT R38, R46, 0x7632, R38 ;  /* 0x000076322e267816 */ /* 0x002fc60000000026 */
[C---:B------:R-:W-:Y:S01]  /*bd00*/  IMAD.WIDE R6, R15.reuse, 0x2, R132 ;  /* 0x000000020f067825 */ /* 0x040fe200078e0284 */
[----:B------:R0:W-:Y:S01]  /*bd10*/  @P6 STG.E.U16 desc[UR22][R12.64], R14 ;  /* 0x0000000e0c006986 */ /* 0x0001e2000c101516 */
[----:B------:R-:W-:Y:S02]  /*bd20*/  ISETP.LT.AND P6, PT, R150, UR14, !P0 ;  /* 0x0000000e96007c0c */ /* 0x000fe4000c7c1270 */
[----:B--2---:R-:W-:Y:S01]  /*bd30*/  IMAD.WIDE R8, R15, 0x2, R36 ;  /* 0x000000020f087825 */ /* 0x004fe200078e0224 */
[----:B------:R1:W-:Y:S01]  /*bd40*/  @P4 STG.E.U16 desc[UR22][R6.64], R46 ;  /* 0x0000002e06004986 */ /* 0x0003e2000c101516 */
[----:B------:R-:W-:Y:S02]  /*bd50*/  ISETP.LT.AND P4, PT, R149, UR14, !P0 ;  /* 0x0000000e95007c0c */ /* 0x000fe4000c781270 */
[----:B---3--:R-:W-:Y:S01]  /*bd60*/  IMAD.WIDE R10, R15, 0x2, R4 ;  /* 0x000000020f0a7825 */ /* 0x008fe200078e0204 */
[----:B------:R2:W-:Y:S01]  /*bd70*/  @P5 STG.E.U16 desc[UR22][R8.64], R38 ;  /* 0x0000002608005986 */ /* 0x0005e2000c101516 */
[----:B------:R-:W-:-:S02]  /*bd80*/  ISETP.LT.AND P5, PT, R148, UR14, !P0 ;  /* 0x0000000e94007c0c */ /* 0x000fc4000c7a1270 */
[----:B------:R-:W-:Y:S01]  /*bd90*/  VIADD R39, R15, UR4 ;  /* 0x000000040f277c36 */ /* 0x000fe20008000000 */
[----:B------:R3:W-:Y:S01]  /*bda0*/  @P3 STG.E.U16 desc[UR22][R10.64], R47 ;  /* 0x0000002f0a003986 */ /* 0x0007e2000c101516 */
[----:B------:R-:W-:Y:S01]  /*bdb0*/  VIADD R0, R151, 0xc ;  /* 0x0000000c97007836 */ /* 0x000fe20000000000 */
[----:B------:R-:W-:Y:S01]  /*bdc0*/  ISETP.LT.AND P3, PT, R147, UR14, !P0 ;  /* 0x0000000e93007c0c */ /* 0x000fe2000c761270 */
[C---:B0-----:R-:W-:Y:S01]  /*bdd0*/  IMAD.WIDE R12, R39.reuse, 0x2, R2 ;  /* 0x00000002270c7825 */ /* 0x041fe200078e0202 */
[----:B------:R-:W-:Y:S02]  /*bde0*/  PRMT R14, R14, 0x7632, R14 ;  /* 0x000076320e0e7816 */ /* 0x000fe4000000000e */
[----:B------:R-:W-:Y:S01]  /*bdf0*/  ISETP.GE.AND P1, PT, R0, UR15, PT ;  /* 0x0000000f00007c0c */ /* 0x000fe2000bf26270 */
[----:B-1----:R-:W-:Y:S01]  /*be00*/  IMAD.WIDE R6, R39, 0x2, R132 ;  /* 0x0000000227067825 */ /* 0x002fe200078e0284 */
[----:B--2---:R-:W-:Y:S01]  /*be10*/  PRMT R38, R79, 0x7632, R38 ;  /* 0x000076324f267816 */ /* 0x004fe20000000026 */
[----:B------:R0:W-:Y:S01]  /*be20*/  @P6 STG.E.U16 desc[UR22][R12.64], R14 ;  /* 0x0000000e0c006986 */ /* 0x0001e2000c101516 */
[----:B------:R-:W-:Y:S01]  /*be30*/  ISETP.LT.AND P6, PT, R150, UR14, !P1 ;  /* 0x0000000e96007c0c */ /* 0x000fe2000cfc1270 */
[----:B------:R-:W-:-:S02]  /*be40*/  IMAD.WIDE R8, R39, 0x2, R36 ;  /* 0x0000000227087825 */ /* 0x000fc400078e0224 */
[----:B------:R1:W-:Y:S01]  /*be50*/  @P4 STG.E.U16 desc[UR22][R6.64], R17 ;  /* 0x0000001106004986 */ /* 0x0003e2000c101516 */
[----:B------:R-:W-:Y:S01]  /*be60*/  ISETP.LT.AND P4, PT, R149, UR14, !P1 ;  /* 0x0000000e95007c0c */ /* 0x000fe2000cf81270 */
[C---:B---3--:R-:W-:Y:S02]  /*be70*/  IMAD.WIDE R10, R39.reuse, 0x2, R4 ;  /* 0x00000002270a7825 */ /* 0x048fe400078e0204 */
[----:B------:R2:W-:Y:S01]  /*be80*/  @P5 STG.E.U16 desc[UR22][R8.64], R79 ;  /* 0x0000004f08005986 */ /* 0x0005e2000c101516 */
[----:B------:R-:W-:Y:S01]  /*be90*/  ISETP.LT.AND P5, PT, R148, UR14, !P1 ;  /* 0x0000000e94007c0c */ /* 0x000fe2000cfa1270 */
[----:B------:R-:W-:Y:S02]  /*bea0*/  VIADD R15, R39, UR4 ;  /* 0x00000004270f7c36 */ /* 0x000fe40008000000 */
[----:B------:R-:W-:Y:S01]  /*beb0*/  VIADD R0, R151, 0xd ;  /* 0x0000000d97007836 */ /* 0x000fe20000000000 */
[----:B------:R3:W-:Y:S01]  /*bec0*/  @P3 STG.E.U16 desc[UR22][R10.64], R38 ;  /* 0x000000260a003986 */ /* 0x0007e2000c101516 */
[----:B------:R-:W-:Y:S01]  /*bed0*/  ISETP.LT.AND P3, PT, R147, UR14, !P1 ;  /* 0x0000000e93007c0c */ /* 0x000fe2000cf61270 */
[----:B0-----:R-:W-:Y:S01]  /*bee0*/  IMAD.WIDE R12, R15, 0x2, R2 ;  /* 0x000000020f0c7825 */ /* 0x001fe200078e0202 */
[----:B------:R-:W-:-:S02]  /*bef0*/  PRMT R14, R48, 0x7632, R14 ;  /* 0x00007632300e7816 */ /* 0x000fc4000000000e */
[----:B------:R-:W-:Y:S01]  /*bf00*/  ISETP.GE.AND P2, PT, R0, UR15, PT ;  /* 0x0000000f00007c0c */ /* 0x000fe2000bf46270 */
[C---:B-1----:R-:W-:Y:S01]  /*bf10*/  IMAD.WIDE R6, R15.reuse, 0x2, R132 ;  /* 0x000000020f067825 */ /* 0x042fe200078e0284 */
[----:B------:R0:W-:Y:S02]  /*bf20*/  @P6 STG.E.U16 desc[UR22][R12.64], R16 ;  /* 0x000000100c006986 */ /* 0x0001e4000c101516 */
[----:B------:R-:W-:Y:S01]  /*bf30*/  ISETP.LT.AND P6, PT, R150, UR14, !P2 ;  /* 0x0000000e96007c0c */ /* 0x000fe2000d7c1270 */
        /* <DEDUP_REMOVED lines=47> */
[----:B------:R-:W-:Y:S01]  /*c230*/  PRMT R18, R51, 0x7632, R18 ;  /* 0x0000763233127816 */ /* 0x000fe20000000012 */
[----:B------:R0:W-:Y:S01]  /*c240*/  @P6 STG.E.U16 desc[UR22][R12.64], R14 ;  /* 0x0000000e0c006986 */ /* 0x0001e2000c101516 */
[----:B------:R-:W-:Y:S01]  /*c250*/  ISETP.LT.AND P6, PT, R150, UR14, !P2 ;  /* 0x0000000e96007c0c */ /* 0x000fe2000d7c1270 */
[----:B--2---:R-:W-:Y:S01]  /*c260*/  IMAD.WIDE R8, R17, 0x2, R36 ;  /* 0x0000000211087825 */ /* 0x004fe200078e0224 */
[----:B------:R-:W-:Y:S01]  /*c270*/  PRMT R16, R83, 0x7632, R16 ;  /* 0x0000763253107816 */ /* 0x000fe20000000010 */
[----:B------:R1:W-:Y:S01]  /*c280*/  @P4 STG.E.U16 desc[UR22][R6.64], R18 ;  /* 0x0000001206004986 */ /* 0x0003e2000c101516 */
[----:B------:R-:W-:Y:S01]  /*c290*/  ISETP.LT.AND P4, PT, R149, UR14, !P2 ;  /* 0x0000000e95007c0c */ /* 0x000fe2000d781270 */
[----:B---3--:R-:W-:-:S02]  /*c2a0*/  IMAD.WIDE R10, R17, 0x2, R4 ;  /* 0x00000002110a7825 */ /* 0x008fc400078e0204 */
[----:B------:R2:W-:Y:S01]  /*c2b0*/  @P5 STG.E.U16 desc[UR22][R8.64], R83 ;  /* 0x0000005308005986 */ /* 0x0005e2000c101516 */
[----:B------:R-:W-:Y:S01]  /*c2c0*/  ISETP.LT.AND P5, PT, R148, UR14, !P2 ;  /* 0x0000000e94007c0c */ /* 0x000fe2000d7a1270 */
[----:B------:R-:W-:Y:S02]  /*c2d0*/  VIADD R15, R17, UR4 ;  /* 0x00000004110f7c36 */ /* 0x000fe40008000000 */
[----:B------:R-:W-:Y:S01]  /*c2e0*/  VIADD R0, R151, 0x11 ;  /* 0x0000001197007836 */ /* 0x000fe20000000000 */
[----:B------:R3:W-:Y:S01]  /*c2f0*/  @P3 STG.E.U16 desc[UR22][R10.64], R16 ;  /* 0x000000100a003986 */ /* 0x0007e2000c101516 */
[----:B------:R-:W-:Y:S01]  /*c300*/  ISETP.LT.AND P3, PT, R147, UR14, !P2 ;  /* 0x0000000e93007c0c */ /* 0x000fe2000d761270 */
[C---:B0-----:R-:W-:Y:S01]  /*c310*/  IMAD.WIDE R12, R15.reuse, 0x2, R2 ;  /* 0x000000020f0c7825 */ /* 0x041fe200078e0202 */
[----:B------:R-:W-:Y:S02]  /*c320*/  PRMT R14, R52, 0x7632, R14 ;  /* 0x00007632340e7816 */ /* 0x000fe4000000000e */
[----:B------:R-:W-:Y:S01]  /*c330*/  ISETP.GE.AND P0, PT, R0, UR15, PT ;  /* 0x0000000f00007c0c */ /* 0x000fe2000bf06270 */
[----:B-1----:R-:W-:Y:S01]  /*c340*/  IMAD.WIDE R6, R15, 0x2, R132 ;  /* 0x000000020f067825 */ /* 0x002fe200078e0284 */
[----:B------:R0:W-:Y:S01]  /*c350*/  @P6 STG.E.U16 desc[UR22][R12.64], R20 ;  /* 0x000000140c006986 */ /* 0x0001e2000c101516 */
[----:B------:R-:W-:-:S02]  /*c360*/  PRMT R18, R53, 0x7632, R18 ;  /* 0x0000763235127816 */ /* 0x000fc40000000012 */
[----:B------:R-:W-:Y:S01]  /*c370*/  ISETP.LT.AND P6, PT, R150, UR14, !P0 ;  /* 0x0000000e96007c0c */ /* 0x000fe2000c7c1270 */
[----:B--2---:R-:W-:Y:S01]  /*c380*/  IMAD.WIDE R8, R15, 0x2, R36 ;  /* 0x000000020f087825 */ /* 0x004fe200078e0224 */
[----:B------:R1:W-:Y:S01]  /*c390*/  @P4 STG.E.U16 desc[UR22][R6.64], R52 ;  /* 0x0000003406004986 */ /* 0x0003e2000c101516 */
[----:B------:R-:W-:Y:S02]  /*c3a0*/  ISETP.LT.AND P4, PT, R149, UR14, !P0 ;  /* 0x0000000e95007c0c */ /* 0x000fe4000c781270 */
[C---:B---3--:R-:W-:Y:S01]  /*c3b0*/  IMAD.WIDE R10, R15.reuse, 0x2, R4 ;  /* 0x000000020f0a7825 */ /* 0x048fe200078e0204 */
[----:B------:R2:W-:Y:S01]  /*c3c0*/  @P5 STG.E.U16 desc[UR22][R8.64], R14 ;  /* 0x0000000e08005986 */ /* 0x0005e2000c101516 */
[----:B------:R-:W-:Y:S02]  /*c3d0*/  ISETP.LT.AND P5, PT, R148, UR14, !P0 ;  /* 0x0000000e94007c0c */ /* 0x000fe4000c7a1270 */
[----:B------:R-:W-:Y:S01]  /*c3e0*/  VIADD R17, R15, UR4 ;  /* 0x000000040f117c36 */ /* 0x000fe20008000000 */
[----:B------:R3:W-:Y:S01]  /*c3f0*/  @P3 STG.E.U16 desc[UR22][R10.64], R53 ;  /* 0x000000350a003986 */ /* 0x0007e2000c101516 */
[----:B------:R-:W-:Y:S01]  /*c400*/  VIADD R0, R151, 0x12 ;  /* 0x0000001297007836 */ /* 0x000fe20000000000 */
[----:B------:R-:W-:Y:S01]  /*c410*/  ISETP.LT.AND P3, PT, R147, UR14, !P0 ;  /* 0x0000000e93007c0c */ /* 0x000fe2000c761270 */
[----:B0-----:R-:W-:Y:S01]  /*c420*/  IMAD.WIDE R12, R17, 0x2, R2 ;  /* 0x00000002110c7825 */ /* 0x001fe200078e0202 */
[----:B------:R-:W-:-:S02]  /*c430*/  PRMT R16, R20, 0x7632, R16 ;  /* 0x0000763214107816 */ /* 0x000fc40000000010 */
[----:B------:R-:W-:Y:S01]  /*c440*/  ISETP.GE.AND P1, PT, R0, UR15, PT ;  /* 0x0000000f00007c0c */ /* 0x000fe2000bf26270 */
[----:B-1----:R-:W-:Y:S01]  /*c450*/  IMAD.WIDE R6, R17, 0x2, R132 ;  /* 0x0000000211067825 */ /* 0x002fe200078e0284 */
[----:B--2---:R-:W-:Y:S01]  /*c460*/  PRMT R14, R85, 0x7632, R14 ;  /* 0x00007632550e7816 */ /* 0x004fe2000000000e */
[----:B------:R0:W-:Y:S01]  /*c470*/  @P6 STG.E.U16 desc[UR22][R12.64], R16 ;  /* 0x000000100c006986 */ /* 0x0001e2000c101516 */
[----:B------:R-:W-:Y:S01]  /*c480*/  ISETP.LT.AND P6, PT, R150, UR14, !P1 ;  /* 0x0000000e96007c0c */ /* 0x000fe2000cfc1270 */
[----:B------:R-:W-:Y:S02]  /*c490*/  IMAD.WIDE R8, R17, 0x2, R36 ;  /* 0x0000000211087825 */ /* 0x000fe400078e0224 */
[----:B------:R1:W-:Y:S01]  /*c4a0*/  @P4 STG.E.U16 desc[UR22][R6.64], R18 ;  /* 0x0000001206004986 */ /* 0x0003e2000c101516 */
[----:B------:R-:W-:Y:S01]  /*c4b0*/  ISETP.LT.AND P4, PT, R149, UR14, !P1 ;  /* 0x0000000e95007c0c */ /* 0x000fe2000cf81270 */
[C---:B---3--:R-:W-:Y:S02]  /*c4c0*/  IMAD.WIDE R10, R17.reuse, 0x2, R4 ;  /* 0x00000002110a7825 */ /* 0x048fe400078e0204 */
[----:B------:R2:W-:Y:S01]  /*c4d0*/  @P5 STG.E.U16 desc[UR22][R8.64], R85 ;  /* 0x0000005508005986 */ /* 0x0005e2000c101516 */
[----:B------:R-:W-:Y:S01]  /*c4e0*/  ISETP.LT.AND P5, PT, R148, UR14, !P1 ;  /* 0x0000000e94007c0c */ /* 0x000fe2000cfa1270 */
[----:B------:R-:W-:-:S02]  /*c4f0*/  VIADD R15, R17, UR4 ;  /* 0x00000004110f7c36 */ /* 0x000fc40008000000 */
[----:B------:R-:W-:Y:S01]  /*c500*/  VIADD R0, R151, 0x13 ;  /* 0x0000001397007836 */ /* 0x000fe20000000000 */
[----:B------:R3:W-:Y:S01]  /*c510*/  @P3 STG.E.U16 desc[UR22][R10.64], R14 ;  /* 0x0000000e0a003986 */ /* 0x0007e2000c101516 */
[----:B------:R-:W-:Y:S01]  /*c520*/  ISETP.LT.AND P3, PT, R147, UR14, !P1 ;  /* 0x0000000e93007c0c */ /* 0x000fe2000cf61270 */
[C---:B0-----:R-:W-:Y:S01]  /*c530*/  IMAD.WIDE R12, R15.reuse, 0x2, R2 ;  /* 0x000000020f0c7825 */ /* 0x041fe200078e0202 */
[----:B------:R-:W-:Y:S02]  /*c540*/  PRMT R16, R22, 0x7632, R16 ;  /* 0x0000763216107816 */ /* 0x000fe40000000010 */
[----:B------:R-:W-:Y:S01]  /*c550*/  ISETP.GE.AND P2, PT, R0, UR15, PT ;  /* 0x0000000f00007c0c */ /* 0x000fe2000bf46270 */
[C---:B-1----:R-:W-:Y:S01]  /*c560*/  IMAD.WIDE R6, R15.reuse, 0x2, R132 ;  /* 0x000000020f067825 */ /* 0x042fe200078e0284 */
[----:B------:R0:W-:Y:S01]  /*c570*/  @P6 STG.E.U16 desc[UR22][R12.64], R22 ;  /* 0x000000160c006986 */ /* 0x0001e2000c101516 */
[----:B------:R-:W-:Y:S02]  /*c580*/  PRMT R18, R96, 0x7632, R18 ;  /* 0x0000763260127816 */ /* 0x000fe40000000012 */
[----:B------:R-:W-:Y:S01]  /*c590*/  ISETP.LT.AND P6, PT, R150, UR14, !P2 ;  /* 0x0000000e96007c0c */ /* 0x000fe2000d7c1270 */
[----:B--2---:R-:W-:Y:S01]  /*c5a0*/  IMAD.WIDE R8, R15, 0x2, R36 ;  /* 0x000000020f087825 */ /* 0x004fe200078e0224 */
[----:B---3--:R-:W-:Y:S01]  /*c5b0*/  PRMT R14, R86, 0x7632, R14 ;  /* 0x00007632560e7816 */ /* 0x008fe2000000000e */
[----:B------:R1:W-:Y:S01]  /*c5c0*/  @P4 STG.E.U16 desc[UR22][R6.64], R16 ;  /* 0x0000001006004986 */ /* 0x0003e2000c101516 */
[----:B------:R-:W-:Y:S01]  /*c5d0*/  ISETP.LT.AND P4, PT, R149, UR14, !P2 ;  /* 0x0000000e95007c0c */ /* 0x000fe2000d781270 */
[----:B------:R-:W-:-:S02]  /*c5e0*/  IMAD.WIDE R10, R15, 0x2, R4 ;  /* 0x000000020f0a7825 */ /* 0x000fc400078e0204 */
[----:B------:R2:W-:Y:S01]  /*c5f0*/  @P5 STG.E.U16 desc[UR22][R8.64], R86 ;  /* 0x0000005608005986 */ /* 0x0005e2000c101516 */
[----:B------:R-:W-:Y:S01]  /*c600*/  ISETP.LT.AND P5, PT, R148, UR14, !P2 ;  /* 0x0000000e94007c0c */ /* 0x000fe2000d7a1270 */
[----:B------:R-:W-:Y:S02]  /*c610*/  VIADD R17, R15, UR4 ;  /* 0x000000040f117c36 */ /* 0x000fe40008000000 */
[----:B------:R-:W-:Y:S01]  /*c620*/  VIADD R0, R151, 0x14 ;  /* 0x0000001497007836 */ /* 0x000fe20000000000 */
[----:B------:R3:W-:Y:S01]  /*c630*/  @P3 STG.E.U16 desc[UR22][R10.64], R14 ;  /* 0x0000000e0a003986 */ /* 0x0007e2000c101516 */
[----:B------:R-:W-:Y:S01]  /*c640*/  ISETP.LT.AND P3, PT, R147, UR14, !P2 ;  /* 0x0000000e93007c0c */ /* 0x000fe2000d761270 */
[----:B0-----:R-:W-:Y:S01]  /*c650*/  IMAD.WIDE R12, R17, 0x2, R2 ;  /* 0x00000002110c7825 */ /* 0x001fe200078e0202 */
[----:B-1----:R-:W-:Y:S02]  /*c660*/  PRMT R16, R23, 0x7632, R16 ;  /* 0x0000763217107816 */ /* 0x002fe40000000010 */
[----:B------:R-:W-:Y:S01]  /*c670*/  ISETP.GE.AND P0, PT, R0, UR15, PT ;  /* 0x0000000f00007c0c */ /* 0x000fe2000bf06270 */
[C---:B------:R-:W-:Y:S01]  /*c680*/  IMAD.WIDE R6, R17.reuse, 0x2, R132 ;  /* 0x0000000211067825 */ /* 0x040fe200078e0284 */
[----:B------:R0:W-:Y:S02]  /*c690*/  @P6 STG.E.U16 desc[UR22][R12.64], R23 ;  /* 0x000000170c006986 */ /* 0x0001e4000c101516 */
[----:B------:R-:W-:Y:S01]  /*c6a0*/  ISETP.LT.AND P6, PT, R150, UR14, !P0 ;  /* 0x0000000e96007c0c */ /* 0x000fe2000c7c1270 */
[----:B--2---:R-:W-:Y:S01]  /*c6b0*/  IMAD.WIDE R8, R17, 0x2, R36 ;  /* 0x0000000211087825 */ /* 0x004fe200078e0224 */
[----:B------:R1:W-:Y:S01]  /*c6c0*/  @P4 STG.E.U16 desc[UR22][R6.64], R16 ;  /* 0x0000001006004986 */ /* 0x0003e2000c101516 */
[----:B---3--:R-:W-:-:S02]  /*c6d0*/  PRMT R14, R87, 0x7632, R14 ;  /* 0x00007632570e7816 */ /* 0x008fc4000000000e */
[----:B------:R-:W-:Y:S01]  /*c6e0*/  IMAD.WIDE R10, R17, 0x2, R4 ;  /* 0x00000002110a7825 */ /* 0x000fe200078e0204 */
[----:B------:R2:W-:Y:S01]  /*c6f0*/  @P5 STG.E.U16 desc[UR22][R8.64], R87 ;  /* 0x0000005708005986 */ /* 0x0005e2000c101516 */
[----:B------:R-:W-:Y:S02]  /*c700*/  ISETP.LT.AND P4, PT, R149, UR14, !P0 ;  /* 0x0000000e95007c0c */ /* 0x000fe4000c781270 */
[----:B------:R-:W-:Y:S01]  /*c710*/  VIADD R15, R17, UR4 ;  /* 0x00000004110f7c36 */ /* 0x000fe20008000000 */
[----:B------:R3:W-:Y:S01]  /*c720*/  @P3 STG.E.U16 desc[UR22][R10.64], R14 ;  /* 0x0000000e0a003986 */ /* 0x0007e2000c101516 */
[----:B------:R-:W-:Y:S01]  /*c730*/  VIADD R0, R151, 0x15 ;  /* 0x0000001597007836 */ /* 0x000fe20000000000 */
[----:B------:R-:W-:Y:S01]  /*c740*/  ISETP.LT.AND P5, PT, R148, UR14, !P0 ;  /* 0x0000000e94007c0c */ /* 0x000fe2000c7a1270 */
[----:B0-----:R-:W-:Y:S01]  /*c750*/  IMAD.WIDE R12, R15, 0x2, R2 ;  /* 0x000000020f0c7825 */ /* 0x001fe200078e0202 */
[----:B------:R-:W-:Y:S02]  /*c760*/  ISETP.LT.AND P3, PT, R147, UR14, !P0 ;  /* 0x0000000e93007c0c */ /* 0x000fe4000c761270 */
[----:B------:R-:W-:Y:S01]  /*c770*/  ISETP.GE.AND P1, PT, R0, UR15, PT ;  /* 0x0000000f00007c0c */ /* 0x000fe2000bf26270 */
[----:B-1----:R-:W-:Y:S01]  /*c780*/  IMAD.WIDE R6, R15, 0x2, R132 ;  /* 0x000000020f067825 */ /* 0x002fe200078e0284 */
[----:B------:R0:W-:Y:S01]  /*c790*/  @P6 STG.E.U16 desc[UR22][R12.64], R24 ;  /* 0x000000180c006986 */ /* 0x0001e2000c101516 */
[----:B------:R-:W-:-:S02]  /*c7a0*/  PRMT R16, R24, 0x7632, R16 ;  /* 0x0000763218107816 */ /* 0x000fc40000000010 */
[----:B------:R-:W-:Y:S01]  /*c7b0*/  ISETP.LT.AND P6, PT, R150, UR14, !P1 ;  /* 0x0000000e96007c0c */ /* 0x000fe2000cfc1270 */
[----:B--2---:R-:W-:Y:S01]  /*c7c0*/  IMAD.WIDE R8, R15, 0x2, R36 ;  /* 0x000000020f087825 */ /* 0x004fe200078e0224 */
[----:B---3--:R-:W-:Y:S01]  /*c7d0*/  PRMT R14, R88, 0x7632, R14 ;  /* 0x00007632580e7816 */ /* 0x008fe2000000000e */
[----:B------:R1:W-:Y:S01]  /*c7e0*/  @P4 STG.E.U16 desc[UR22][R6.64], R16 ;  /* 0x0000001006004986 */ /* 0x0003e2000c101516 */
[----:B------:R-:W-:Y:S01]  /*c7f0*/  ISETP.LT.AND P4, PT, R149, UR14, !P1 ;  /* 0x0000000e95007c0c */ /* 0x000fe2000cf81270 */
[C---:B------:R-:W-:Y:S02]  /*c800*/  IMAD.WIDE R10, R15.reuse, 0x2, R4 ;  /* 0x000000020f0a7825 */ /* 0x040fe400078e0204 */
[----:B------:R2:W-:Y:S01]  /*c810*/  @P5 STG.E.U16 desc[UR22][R8.64], R88 ;  /* 0x0000005808005986 */ /* 0x0005e2000c101516 */
[----:B------:R-:W-:Y:S01]  /*c820*/  ISETP.LT.AND P5, PT, R148, UR14, !P1 ;  /* 0x0000000e94007c0c */ /* 0x000fe2000cfa1270 */
[----:B------:R-:W-:Y:S02]  /*c830*/  VIADD R17, R15, UR4 ;  /* 0x000000040f117c36 */ /* 0x000fe40008000000 */
[----:B------:R-:W-:Y:S01]  /*c840*/  VIADD R0, R151, 0x16 ;  /* 0x0000001697007836 */ /* 0x000fe20000000000 */
[----:B------:R3:W-:Y:S01]  /*c850*/  @P3 STG.E.U16 desc[UR22][R10.64], R14 ;  /* 0x0000000e0a003986 */ /* 0x0007e2000c101516 */
[----:B------:R-:W-:Y:S01]  /*c860*/  ISETP.LT.AND P3, PT, R147, UR14, !P1 ;  /* 0x0000000e93007c0c */ /* 0x000fe2000cf61270 */
[----:B0-----:R-:W-:Y:S01]  /*c870*/  IMAD.WIDE R12, R17, 0x2, R2 ;  /* 0x00000002110c7825 */ /* 0x001fe200078e0202 */
[----:B-1----:R-:W-:-:S02]  /*c880*/  PRMT R16, R25, 0x7632, R16 ;  /* 0x0000763219107816 */ /* 0x002fc40000000010 */
[----:B------:R-:W-:Y:S01]  /*c890*/  ISETP.GE.AND P2, PT, R0, UR15, PT ;  /* 0x0000000f00007c0c */ /* 0x000fe2000bf46270 */
[C---:B------:R-:W-:Y:S01]  /*c8a0*/  IMAD.WIDE R6, R17.reuse, 0x2, R132 ;  /* 0x0000000211067825 */ /* 0x040fe200078e0284 */
[----:B------:R0:W-:Y:S02]  /*c8b0*/  @P6 STG.E.U16 desc[UR22][R12.64], R25 ;  /* 0x000000190c006986 */ /* 0x0001e4000c101516 */
[----:B------:R-:W-:Y:S01]  /*c8c0*/  ISETP.LT.AND P6, PT, R150, UR14, !P2 ;  /* 0x0000000e96007c0c */ /* 0x000fe2000d7c1270 */
[----:B--2---:R-:W-:Y:S01]  /*c8d0*/  IMAD.WIDE R8, R17, 0x2, R36 ;  /* 0x0000000211087825 */ /* 0x004fe200078e0224 */
[----:B------:R1:W-:Y:S01]  /*c8e0*/  @P4 STG.E.U16 desc[UR22][R6.64], R16 ;  /* 0x0000001006004986 */ /* 0x0003e2000c101516 */
[----:B---3--:R-:W-:Y:S02]  /*c8f0*/  PRMT R14, R89, 0x7632, R14 ;  /* 0x00007632590e7816 */ /* 0x008fe4000000000e */
[----:B------:R-:W-:Y:S01]  /*c900*/  IMAD.WIDE R10, R17, 0x2, R4 ;  /* 0x00000002110a7825 */ /* 0x000fe200078e0204 */
[----:B------:R2:W-:Y:S01]  /*c910*/  @P5 STG.E.U16 desc[UR22][R8.64], R89 ;  /* 0x0000005908005986 */ /* 0x0005e2000c101516 */
[----:B------:R-:W-:-:S02]  /*c920*/  ISETP.LT.AND P4, PT, R149, UR14, !P2 ;  /* 0x0000000e95007c0c */ /* 0x000fc4000d781270 */
        /* <DEDUP_REMOVED lines=45> */
[C---:B--2---:R-:W-:Y:S01]  /*cc00*/  IMAD.WIDE R8, R15.reuse, 0x2, R36 ;  /* 0x000000020f087825 */ /* 0x044fe200078e0224 */
[----:B---3--:R-:W-:Y:S02]  /*cc10*/  PRMT R14, R92, 0x7632, R14 ;  /* 0x000076325c0e7816 */ /* 0x008fe4000000000e */
[----:B------:R1:W-:Y:S01]  /*cc20*/  @P3 STG.E.U16 desc[UR22][R6.64], R16 ;  /* 0x0000001006003986 */ /* 0x0003e2000c101516 */
[----:B------:R-:W-:-:S03]  /*cc30*/  IMAD.WIDE R10, R15, 0x2, R4 ;  /* 0x000000020f0a7825 */ /* 0x000fc600078e0204 */
[----:B------:R2:W-:Y:S01]  /*cc40*/  @P5 STG.E.U16 desc[UR22][R8.64], R92 ;  /* 0x0000005c08005986 */ /* 0x0005e2000c101516 */
[----:B------:R-:W-:Y:S01]  /*cc50*/  VIADD R17, R15, UR4 ;  /* 0x000000040f117c36 */ /* 0x000fe20008000000 */
[----:B------:R-:W-:Y:S01]  /*cc60*/  ISETP.LT.AND P5, PT, R148, UR14, !P2 ;  /* 0x0000000e94007c0c */ /* 0x000fe2000d7a1270 */
[----:B------:R-:W-:Y:S01]  /*cc70*/  VIADD R0, R151, 0x1a ;  /* 0x0000001a97007836 */ /* 0x000fe20000000000 */
[----:B------:R3:W-:Y:S01]  /*cc80*/  @P1 STG.E.U16 desc[UR22][R10.64], R14 ;  /* 0x0000000e0a001986 */ /* 0x0007e2000c101516 */
[----:B0-----:R-:W-:Y:S01]  /*cc90*/  IMAD.WIDE R12, R17, 0x2, R2 ;  /* 0x00000002110c7825 */ /* 0x001fe200078e0202 */
[----:B------:R-:W-:Y:S02]  /*cca0*/  ISETP.LT.AND P1, PT, R149, UR14, !P2 ;  /* 0x0000000e95007c0c */ /* 0x000fe4000d721270 */
[----:B------:R-:W-:Y:S01]  /*ccb0*/  ISETP.GE.AND P0, PT, R0, UR15, PT ;  /* 0x0000000f00007c0c */ /* 0x000fe2000bf06270 */
[----:B-1----:R-:W-:Y:S01]  /*ccc0*/  IMAD.WIDE R6, R17, 0x2, R132 ;  /* 0x0000000211067825 */ /* 0x002fe200078e0284 */
[----:B------:R-:W-:Y:S01]  /*ccd0*/  ISETP.LT.AND P2, PT, R147, UR14, !P2 ;  /* 0x0000000e93007c0c */ /* 0x000fe2000d741270 */
[----:B------:R0:W-:Y:S01]  /*cce0*/  @P6 STG.E.U16 desc[UR22][R12.64], R29 ;  /* 0x0000001d0c006986 */ /* 0x0001e2000c101516 */
[----:B------:R-:W-:Y:S01]  /*ccf0*/  ISETP.LT.AND P6, PT, R150, UR14, !P0 ;  /* 0x0000000e96007c0c */ /* 0x000fe2000c7c1270 */
[----:B------:R-:W-:Y:S01]  /*cd00*/  VIADD R15, R17, UR4 ;  /* 0x00000004110f7c36 */ /* 0x000fe20008000000 */
[----:B------:R-:W-:Y:S01]  /*cd10*/  PRMT R16, R29, 0x7632, R16 ;  /* 0x000076321d107816 */ /* 0x000fe20000000010 */
[----:B--2---:R-:W-:Y:S01]  /*cd20*/  IMAD.WIDE R8, R17, 0x2, R36 ;  /* 0x0000000211087825 */ /* 0x004fe200078e0224 */
[----:B---3--:R-:W-:-:S03]  /*cd30*/  PRMT R14, R93, 0x7632, R14 ;  /* 0x000076325d0e7816 */ /* 0x008fc6000000000e */
[----:B------:R-:W-:Y:S01]  /*cd40*/  VIADD R0, R151, 0x1b ;  /* 0x0000001b97007836 */ /* 0x000fe20000000000 */
[----:B------:R1:W-:Y:S01]  /*cd50*/  @P1 STG.E.U16 desc[UR22][R6.64], R16 ;  /* 0x0000001006001986 */ /* 0x0003e2000c101516 */
[----:B------:R-:W-:-:S03]  /*cd60*/  IMAD.WIDE R10, R17, 0x2, R4 ;  /* 0x00000002110a7825 */ /* 0x000fc600078e0204 */
[----:B------:R2:W-:Y:S01]  /*cd70*/  @P5 STG.E.U16 desc[UR22][R8.64], R93 ;  /* 0x0000005d08005986 */ /* 0x0005e2000c101516 */
[----:B0-----:R-:W-:Y:S01]  /*cd80*/  IMAD.WIDE R12, R15, 0x2, R2 ;  /* 0x000000020f0c7825 */ /* 0x001fe200078e0202 */
[----:B------:R-:W-:Y:S02]  /*cd90*/  ISETP.GE.AND P4, PT, R0, UR15, PT ;  /* 0x0000000f00007c0c */ /* 0x000fe4000bf86270 */
[----:B------:R0:W-:Y:S01]  /*cda0*/  @P2 STG.E.U16 desc[UR22][R10.64], R14 ;  /* 0x0000000e0a002986 */ /* 0x0001e2000c101516 */
[----:B------:R-:W-:Y:S01]  /*cdb0*/  ISETP.LT.AND P2, PT, R149, UR14, !P0 ;  /* 0x0000000e95007c0c */ /* 0x000fe2000c741270 */
[----:B------:R-:W-:Y:S01]  /*cdc0*/  VIADD R17, R15, UR4 ;  /* 0x000000040f117c36 */ /* 0x000fe20008000000 */
[----:B------:R-:W-:Y:S01]  /*cdd0*/  ISETP.LT.AND P5, PT, R148, UR14, !P0 ;  /* 0x0000000e94007c0c */ /* 0x000fe2000c7a1270 */
[----:B------:R3:W-:Y:S01]  /*cde0*/  @P6 STG.E.U16 desc[UR22][R12.64], R30 ;  /* 0x0000001e0c006986 */ /* 0x0007e2000c101516 */
[----:B------:R-:W-:Y:S01]  /*cdf0*/  ISETP.LT.AND P0, PT, R147, UR14, !P0 ;  /* 0x0000000e93007c0c */ /* 0x000fe2000c701270 */
[----:B------:R-:W-:Y:S01]  /*ce00*/  VIADD R0, R151, 0x1c ;  /* 0x0000001c97007836 */ /* 0x000fe20000000000 */
[----:B------:R-:W-:Y:S01]  /*ce10*/  ISETP.LT.AND P6, PT, R150, UR14, !P4 ;  /* 0x0000000e96007c0c */ /* 0x000fe2000e7c1270 */
[----:B-1----:R-:W-:Y:S01]  /*ce20*/  IMAD.WIDE R6, R15, 0x2, R132 ;  /* 0x000000020f067825 */ /* 0x002fe200078e0284 */
[----:B------:R-:W-:-:S02]  /*ce30*/  PRMT R16, R30, 0x7632, R16 ;  /* 0x000076321e107816 */ /* 0x000fc40000000010 */
[----:B------:R-:W-:Y:S01]  /*ce40*/  ISETP.GE.AND P3, PT, R0, UR15, PT ;  /* 0x0000000f00007c0c */ /* 0x000fe2000bf66270 */
[----:B--2---:R-:W-:Y:S01]  /*ce50*/  IMAD.WIDE R8, R15, 0x2, R36 ;  /* 0x000000020f087825 */ /* 0x004fe200078e0224 */
[----:B0-----:R-:W-:Y:S01]  /*ce60*/  PRMT R14, R94, 0x7632, R14 ;  /* 0x000076325e0e7816 */ /* 0x001fe2000000000e */
[----:B------:R0:W-:Y:S01]  /*ce70*/  @P2 STG.E.U16 desc[UR22][R6.64], R16 ;  /* 0x0000001006002986 */ /* 0x0001e2000c101516 */
[----:B------:R-:W-:Y:S01]  /*ce80*/  ISETP.LT.AND P2, PT, R149, UR14, !P4 ;  /* 0x0000000e95007c0c */ /* 0x000fe2000e741270 */
[----:B------:R-:W-:Y:S02]  /*ce90*/  IMAD.WIDE R10, R15, 0x2, R4 ;  /* 0x000000020f0a7825 */ /* 0x000fe400078e0204 */
[----:B------:R1:W-:Y:S01]  /*cea0*/  @P5 STG.E.U16 desc[UR22][R8.64], R94 ;  /* 0x0000005e08005986 */ /* 0x0003e2000c101516 */
[----:B------:R-:W-:Y:S01]  /*ceb0*/  ISETP.LT.AND P5, PT, R148, UR14, !P4 ;  /* 0x0000000e94007c0c */ /* 0x000fe2000e7a1270 */
[----:B---3--:R-:W-:Y:S01]  /*cec0*/  IMAD.WIDE R12, R17, 0x2, R2 ;  /* 0x00000002110c7825 */ /* 0x008fe200078e0202 */
[----:B------:R-:W-:Y:S01]  /*ced0*/  ISETP.LT.AND P4, PT, R147, UR14, !P4 ;  /* 0x0000000e93007c0c */ /* 0x000fe2000e781270 */
[----:B------:R2:W-:Y:S02]  /*cee0*/  @P0 STG.E.U16 desc[UR22][R10.64], R14 ;  /* 0x0000000e0a000986 */ /* 0x0005e4000c101516 */
[----:B------:R-:W-:-:S02]  /*cef0*/  VIADD R15, R17, UR4 ;  /* 0x00000004110f7c36 */ /* 0x000fc40008000000 */
[----:B------:R3:W-:Y:S01]  /*cf00*/  @P6 STG.E.U16 desc[UR22][R12.64], R31 ;  /* 0x0000001f0c006986 */ /* 0x0007e2000c101516 */
[----:B------:R-:W-:Y:S01]  /*cf10*/  ISETP.LT.AND P6, PT, R150, UR14, !P3 ;  /* 0x0000000e96007c0c */ /* 0x000fe2000dfc1270 */
[----:B------:R-:W-:Y:S01]  /*cf20*/  VIADD R0, R151, 0x1d ;  /* 0x0000001d97007836 */ /* 0x000fe20000000000 */
[----:B0-----:R-:W-:Y:S01]  /*cf30*/  PRMT R16, R31, 0x7632, R16 ;  /* 0x000076321f107816 */ /* 0x001fe20000000010 */
[----:B------:R-:W-:-:S03]  /*cf40*/  IMAD.WIDE R6, R17, 0x2, R132 ;  /* 0x0000000211067825 */ /* 0x000fc600078e0284 */
        /* <DEDUP_REMOVED lines=8> */
[----:B---3--:R-:W-:Y:S01]  /*cfd0*/  IMAD.WIDE R12, R15, 0x2, R2 ;  /* 0x000000020f0c7825 */ /* 0x008fe200078e0202 */
[----:B------:R-:W-:Y:S01]  /*cfe0*/  ISETP.LT.AND P3, PT, R147, UR14, !P3 ;  /* 0x0000000e93007c0c */ /* 0x000fe2000df61270 */
[----:B------:R2:W-:Y:S01]  /*cff0*/  @P4 STG.E.U16 desc[UR22][R10.64], R14 ;  /* 0x0000000e0a004986 */ /* 0x0005e2000c101516 */
[----:B------:R-:W-:Y:S01]  /*d000*/  ISETP.LT.AND P4, PT, R149, UR14, !P1 ;  /* 0x0000000e95007c0c */ /* 0x000fe2000cf81270 */
[----:B------:R-:W-:-:S02]  /*d010*/  VIADD R17, R15, UR4 ;  /* 0x000000040f117c36 */ /* 0x000fc40008000000 */
[----:B------:R3:W-:Y:S01]  /*d020*/  @P6 STG.E.U16 desc[UR22][R12.64], R32 ;  /* 0x000000200c006986 */ /* 0x0007e2000c101516 */
[----:B------:R-:W-:Y:S01]  /*d030*/  ISETP.LT.AND P6, PT, R150, UR14, !P1 ;  /* 0x0000000e96007c0c */ /* 0x000fe2000cfc1270 */
[----:B0-----:R-:W-:Y:S01]  /*d040*/  IMAD.WIDE R6, R15, 0x2, R132 ;  /* 0x000000020f067825 */ /* 0x001fe200078e0284 */
[----:B------:R-:W-:-:S03]  /*d050*/  PRMT R16, R32, 0x7632, R16 ;  /* 0x0000763220107816 */ /* 0x000fc60000000010 */
[----:B-1----:R-:W-:Y:S02]  /*d060*/  IMAD.WIDE R8, R15, 0x2, R36 ;  /* 0x000000020f087825 */ /* 0x002fe400078e0224 */
[----:B------:R0:W-:Y:S02]  /*d070*/  @P2 STG.E.U16 desc[UR22][R6.64], R16 ;  /* 0x0000001006002986 */ /* 0x0001e4000c101516 */
[----:B------:R-:W-:Y:S02]  /*d080*/  VIADD R0, R151, 0x1e ;  /* 0x0000001e97007836 */ /* 0x000fe40000000000 */
[----:B--2---:R-:W-:Y:S01]  /*d090*/  IMAD.WIDE R10, R15, 0x2, R4 ;  /* 0x000000020f0a7825 */ /* 0x004fe200078e0204 */
[----:B------:R1:W-:Y:S02]  /*d0a0*/  @P5 STG.E.U16 desc[UR22][R8.64], R96 ;  /* 0x0000006008005986 */ /* 0x0003e4000c101516 */
[----:B------:R-:W-:Y:S01]  /*d0b0*/  ISETP.GE.AND P0, PT, R0, UR15, PT ;  /* 0x0000000f00007c0c */ /* 0x000fe2000bf06270 */
[C---:B---3--:R-:W-:Y:S01]  /*d0c0*/  IMAD.WIDE R12, R17.reuse, 0x2, R2 ;  /* 0x00000002110c7825 */ /* 0x048fe200078e0202 */
[----:B------:R-:W-:Y:S02]  /*d0d0*/  @P3 STG.E.U16 desc[UR22][R10.64], R18 ;  /* 0x000000120a003986 */ /* 0x000fe4000c101516 */
[----:B------:R-:W-:Y:S01]  /*d0e0*/  ISETP.LT.AND P3, PT, R150, UR14, !P0 ;  /* 0x0000000e96007c0c */ /* 0x000fe2000c761270 */
[----:B------:R-:W-:Y:S01]  /*d0f0*/  IMAD.WIDE R14, R17, 0x2, R132 ;  /* 0x00000002110e7825 */ /* 0x000fe200078e0284 */
[----:B------:R2:W-:Y:S01]  /*d100*/  @P6 STG.E.U16 desc[UR22][R12.64], R33 ;  /* 0x000000210c006986 */ /* 0x0005e2000c101516 */
[----:B------:R-:W-:-:S02]  /*d110*/  ISETP.LT.AND P6, PT, R148, UR14, !P1 ;  /* 0x0000000e94007c0c */ /* 0x000fc4000cfc1270 */
[----:B------:R-:W-:Y:S01]  /*d120*/  ISETP.LT.AND P1, PT, R147, UR14, !P1 ;  /* 0x0000000e93007c0c */ /* 0x000fe2000cf21270 */
[----:B------:R-:W-:Y:S01]  /*d130*/  VIADD R0, R151, 0x1f ;  /* 0x0000001f97007836 */ /* 0x000fe20000000000 */
[----:B0-----:R-:W-:Y:S01]  /*d140*/  PRMT R7, R33, 0x7632, R7 ;  /* 0x0000763221077816 */ /* 0x001fe20000000007 */
[----:B-1----:R-:W-:-:S03]  /*d150*/  IMAD.WIDE R8, R17, 0x2, R4 ;  /* 0x0000000211087825 */ /* 0x002fc600078e0204 */
[----:B------:R-:W-:Y:S01]  /*d160*/  ISETP.GE.AND P2, PT, R0, UR15, PT ;  /* 0x0000000f00007c0c */ /* 0x000fe2000bf46270 */
[----:B------:R0:W-:Y:S01]  /*d170*/  @P4 STG.E.U16 desc[UR22][R14.64], R7 ;  /* 0x000000070e004986 */ /* 0x0001e2000c101516 */
[----:B------:R-:W-:Y:S01]  /*d180*/  PRMT R0, R97, 0x7632, R0 ;  /* 0x0000763261007816 */ /* 0x000fe20000000000 */
[----:B--2---:R-:W-:Y:S01]  /*d190*/  VIADD R13, R17, UR4 ;  /* 0x00000004110d7c36 */ /* 0x004fe20008000000 */
[----:B------:R-:W-:Y:S02]  /*d1a0*/  ISETP.LT.AND P4, PT, R149, UR14, !P0 ;  /* 0x0000000e95007c0c */ /* 0x000fe4000c781270 */
[----:B------:R-:W-:Y:S01]  /*d1b0*/  ISETP.LT.AND P5, PT, R150, UR14, !P2 ;  /* 0x0000000e96007c0c */ /* 0x000fe2000d7a1270 */
[----:B------:R-:W-:Y:S01]  /*d1c0*/  IMAD.WIDE R10, R13, 0x2, R2 ;  /* 0x000000020d0a7825 */ /* 0x000fe200078e0202 */
[----:B------:R-:W-:-:S03]  /*d1d0*/  PRMT R12, R34, 0x7632, R12 ;  /* 0x00007632220c7816 */ /* 0x000fc6000000000c */
[----:B0-----:R-:W-:-:S04]  /*d1e0*/  IMAD.WIDE R6, R17, 0x2, R36 ;  /* 0x0000000211067825 */ /* 0x001fc800078e0224 */
[----:B------:R-:W-:Y:S01]  /*d1f0*/  VIADD R15, R13, UR4 ;  /* 0x000000040d0f7c36 */ /* 0x000fe20008000000 */
[----:B------:R0:W-:Y:S01]  /*d200*/  @P6 STG.E.U16 desc[UR22][R6.64], R97 ;  /* 0x0000006106006986 */ /* 0x0001e2000c101516 */
[----:B------:R-:W-:Y:S02]  /*d210*/  ISETP.LT.AND P6, PT, R149, UR14, !P2 ;  /* 0x0000000e95007c0c */ /* 0x000fe4000d7c1270 */
[----:B------:R-:W-:Y:S01]  /*d220*/  IMAD.WIDE R2, R15, 0x2, R2 ;  /* 0x000000020f027825 */ /* 0x000fe200078e0202 */
[----:B------:R1:W-:Y:S01]  /*d230*/  @P1 STG.E.U16 desc[UR22][R8.64], R0 ;  /* 0x0000000008001986 */ /* 0x0003e2000c101516 */
[C---:B------:R-:W-:Y:S02]  /*d240*/  ISETP.LT.AND P1, PT, R148.reuse, UR14, !P2 ;  /* 0x0000000e94007c0c */ /* 0x040fe4000d721270 */
[----:B------:R-:W-:Y:S01]  /*d250*/  ISETP.LT.AND P2, PT, R147, UR14, !P2 ;  /* 0x0000000e93007c0c */ /* 0x000fe2000d741270 */
[----:B------:R2:W-:Y:S01]  /*d260*/  @P3 STG.E.U16 desc[UR22][R10.64], R34 ;  /* 0x000000220a003986 */ /* 0x0005e2000c101516 */
[----:B------:R-:W-:-:S02]  /*d270*/  ISETP.LT.AND P3, PT, R148, UR14, !P0 ;  /* 0x0000000e94007c0c */ /* 0x000fc4000c761270 */
[----:B------:R-:W-:Y:S01]  /*d280*/  ISETP.LT.AND P0, PT, R147, UR14, !P0 ;  /* 0x0000000e93007c0c */ /* 0x000fe2000c701270 */
[----:B0-----:R-:W-:-:S04]  /*d290*/  IMAD.WIDE R6, R13, 0x2, R132 ;  /* 0x000000020d067825 */ /* 0x001fc800078e0284 */
[C---:B-1----:R-:W-:Y:S01]  /*d2a0*/  IMAD.WIDE R8, R13.reuse, 0x2, R36 ;  /* 0x000000020d087825 */ /* 0x042fe200078e0224 */
[----:B------:R-:W-:Y:S01]  /*d2b0*/  PRMT R0, R98, 0x7632, R0 ;  /* 0x0000763262007816 */ /* 0x000fe20000000000 */
[----:B------:R0:W-:Y:S02]  /*d2c0*/  @P4 STG.E.U16 desc[UR22][R6.64], R12 ;  /* 0x0000000c06004986 */ /* 0x0001e4000c101516 */
[----:B--2---:R-:W-:Y:S02]  /*d2d0*/  IMAD.WIDE R10, R13, 0x2, R4 ;  /* 0x000000020d0a7825 */ /* 0x004fe400078e0204 */
[----:B------:R1:W-:Y:S02]  /*d2e0*/  @P3 STG.E.U16 desc[UR22][R8.64], R98 ;  /* 0x0000006208003986 */ /* 0x0003e4000c101516 */
[C---:B------:R-:W-:Y:S02]  /*d2f0*/  IMAD.WIDE R132, R15.reuse, 0x2, R132 ;  /* 0x000000020f847825 */ /* 0x040fe400078e0284 */
[----:B------:R1:W-:Y:S02]  /*d300*/  @P0 STG.E.U16 desc[UR22][R10.64], R0 ;  /* 0x000000000a000986 */ /* 0x0003e4000c101516 */
[----:B------:R-:W-:Y:S01]  /*d310*/  IMAD.WIDE R36, R15, 0x2, R36 ;  /* 0x000000020f247825 */ /* 0x000fe200078e0224 */
[----:B0-----:R-:W-:Y:S01]  /*d320*/  PRMT R7, R99, 0x7632, R7 ;  /* 0x0000763263077816 */ /* 0x001fe20000000007 */
[----:B------:R1:W-:Y:S02]  /*d330*/  @P5 STG.E.U16 desc[UR22][R2.64], R35 ;  /* 0x0000002302005986 */ /* 0x0003e4000c101516 */
[----:B------:R-:W-:-:S02]  /*d340*/  IMAD.WIDE R4, R15, 0x2, R4 ;  /* 0x000000020f047825 */ /* 0x000fc400078e0204 */
[----:B------:R1:W-:Y:S04]  /*d350*/  @P6 STG.E.U16 desc[UR22][R132.64], R66 ;  /* 0x0000004284006986 */ /* 0x0003e8000c101516 */
[----:B------:R1:W-:Y:S04]  /*d360*/  @P1 STG.E.U16 desc[UR22][R36.64], R99 ;  /* 0x0000006324001986 */ /* 0x0003e8000c101516 */
[----:B------:R1:W-:Y:S01]  /*d370*/  @P2 STG.E.U16 desc[UR22][R4.64], R7 ;  /* 0x0000000704002986 */ /* 0x0003e2000c101516 */
[----:B------:R-:W-:Y:S06]  /*d380*/  BAR.SYNC.DEFER_BLOCKING 0x0 ;  /* 0x0000000000007b1d */ /* 0x000fec0000010000 */
[----:B------:R-:W-:Y:S05]  /*d390*/  BRA.U UP0, `(.L_x_13) ;  /* 0x0000000100a07547 */ /* 0x000fea000b800000 */
[----:B------:R-:W0:Y:S01]  /*d3a0*/  S2UR UR5, SR_CgaCtaId ;  /* 0x00000000000579c3 */ /* 0x000e220000008800 */
[----:B------:R-:W-:Y:S01]  /*d3b0*/  NOP ;  /* 0x0000000000007918 */ /* 0x000fe20000000000 */
[----:B------:R-:W-:Y:S01]  /*d3c0*/  UMOV UR4, 0x50 ;  /* 0x0000005000047882 */ /* 0x000fe20000000000 */
[----:B-1----:R-:W-:Y:S02]  /*d3d0*/  IMAD.U32 R0, RZ, RZ, UR8 ;  /* 0x00000008ff007e24 */ /* 0x002fe4000f8e00ff */
[----:B------:R-:W-:Y:S02]  /*d3e0*/  IMAD.MOV.U32 R3, RZ, RZ, 0xf ;  /* 0x0000000fff037424 */ /* 0x000fe400078e00ff */
[----:B------:R-:W-:Y:S01]  /*d3f0*/  IMAD.MOV.U32 R7, RZ, RZ, 0x1 ;  /* 0x00000001ff077424 */ /* 0x000fe200078e00ff */
[----:B------:R-:W-:-:S04]  /*d400*/  LOP3.LUT R0, R0, 0xffff, RZ, 0xc0, !PT ;  /* 0x0000ffff00007812 */ /* 0x000fc800078ec0ff */
[----:B------:R-:W-:-:S05]  /*d410*/  SHF.R.U32.HI R0, RZ, 0x5, R0 ;  /* 0x00000005ff007819 */ /* 0x000fca0000011600 */
[----:B------:R-:W-:Y:S01]  /*d420*/  VIADD R2, R0, 0x10 ;  /* 0x0000001000027836 */ /* 0x000fe20000000000 */
[----:B------:R-:W-:Y:S01]  /*d430*/  SHF.L.U32 R0, R3, R0, RZ ;  /* 0x0000000003007219 */ /* 0x000fe200000006ff */
[----:B0-----:R-:W-:-:S03]  /*d440*/  ULEA UR6, UR5, UR4, 0x18 ;  /* 0x0000000405067291 */ /* 0x001fc6000f8ec0ff */
[----:B------:R-:W-:-:S04]  /*d450*/  SHF.L.U32 R3, R7, R2, RZ ;  /* 0x0000000207037219 */ /* 0x000fc800000006ff */
[----:B------:R-:W-:Y:S02]  /*d460*/  LOP3.LUT R0, R3, R0, RZ, 0xfc, !PT ;  /* 0x0000000003007212 */ /* 0x000fe400078efcff */
[----:B------:R-:W0:Y:S02]  /*d470*/  LDS R5, [UR6] ;  /* 0x00000006ff057984 */ /* 0x000e240008000800 */
[C---:B------:R-:W-:Y:S02]  /*d480*/  LOP3.LUT R2, R0.reuse, 0xffff, RZ, 0xc0, !PT ;  /* 0x0000ffff00027812 */ /* 0x040fe400078ec0ff */
[----:B0-----:R-:W-:-:S04]  /*d490*/  LOP3.LUT R3, R0, 0xffff, R5, 0x80, !PT ;  /* 0x0000ffff00037812 */ /* 0x001fc800078e8005 */
[----:B------:R-:W-:-:S13]  /*d4a0*/  ISETP.NE.AND P0, PT, R3, R2, PT ;  /* 0x000000020300720c */ /* 0x000fda0003f05270 */
[----:B------:R-:W-:Y:S05]  /*d4b0*/  @P0 BRA `(.L_x_14) ;  /* 0x0000000000500947 */ /* 0x000fea0003800000 */
[----:B------:R-:W-:Y:S02]  /*d4c0*/  SHF.R.U32.HI R5, RZ, 0x10, R5 ;  /* 0x00000010ff057819 */ /* 0x000fe40000011605 */
[----:B------:R-:W-:-:S04]  /*d4d0*/  SHF.R.U32.HI R2, RZ, 0x10, R0 ;  /* 0x00000010ff027819 */ /* 0x000fc80000011600 */
[----:B------:R-:W-:-:S04]  /*d4e0*/  LOP3.LUT R5, R5, R2, RZ, 0xc0, !PT ;  /* 0x0000000205057212 */ /* 0x000fc800078ec0ff */
[----:B------:R-:W-:-:S13]  /*d4f0*/  ISETP.NE.AND P0, PT, R5, R2, PT ;  /* 0x000000020500720c */ /* 0x000fda0003f05270 */
[----:B------:R-:W-:Y:S05]  /*d500*/  @P0 BRA `(.L_x_15) ;  /* 0x0000000000300947 */ /* 0x000fea0003800000 */
[----:B------:R-:W-:Y:S01]  /*d510*/  R2UR UR4, R0 ;  /* 0x00000000000472ca */ /* 0x000fe200000e0000 */
[----:B------:R-:W-:Y:S01]  /*d520*/  VOTEU.ANY UR5, UPT, PT ;  /* 0x0000000000057886 */ /* 0x000fe200038e0100 */
[----:B------:R-:W0:Y:S01]  /*d530*/  S2R R0, SR_LANEID ;  /* 0x0000000000007919 */ /* 0x000e220000000000 */
[----:B------:R-:W-:-:S10]  /*d540*/  UFLO.U32 UR5, UR5 ;  /* 0x00000005000572bd */ /* 0x000fd400080e0000 */
[----:B------:R-:W-:-:S06]  /*d550*/  ULOP3.LUT UR4, URZ, UR4, URZ, 0x33, !UPT ;  /* 0x00000004ff047292 */ /* 0x000fcc000f8e33ff */
[----:B------:R-:W-:-:S04]  /*d560*/  IMAD.U32 R2, RZ, RZ, UR4 ;  /* 0x00000004ff027e24 */ /* 0x000fc8000f8e00ff */
[----:B------:R-:W1:Y:S02]  /*d570*/  REDUX UR7, R2 ;  /* 0x00000000020773c4 */ /* 0x000e640000000000 */
[----:B------:R2:W-:Y:S01]  /*d580*/  UTCATOMSWS.AND URZ, UR4 ;  /* 0x0000000400ff79e3 */ /* 0x0005e20008000000 */
[----:B0-----:R-:W-:Y:S01]  /*d590*/  ISETP.EQ.U32.AND P0, PT, R0, UR5, PT ;  /* 0x0000000500007c0c */ /* 0x001fe2000bf02070 */
[----:B-1----:R-:W-:-:S12]  /*d5a0*/  IMAD.U32 R0, RZ, RZ, UR7 ;  /* 0x00000007ff007e24 */ /* 0x002fd8000f8e00ff */
[----:B------:R2:W-:Y:S01]  /*d5b0*/  @P0 ATOMS.AND RZ, [UR6], R0 ;  /* 0x00000000ffff098c */ /* 0x0005e2000a800006 */
[----:B------:R-:W-:Y:S05]  /*d5c0*/  BRA `(.L_x_13) ;  /* 0x0000000000147947 */ /* 0x000fea0003800000 */
.L_x_15:
[----:B------:R-:W-:-:S07]  /*d5d0*/  MOV R2, 0xd5f0 ;  /* 0x0000d5f000027802 */ /* 0x000fce0000000f00 */
[----:B------:R-:W-:Y:S05]  /*d5e0*/  CALL.REL.NOINC `($__internal_0_$__cuda_sm10x_tcgen05_guardrail_trap_col_being_dealloced_not_returned_by_alloc) ;  /* 0x0000000000387944 */ /* 0x000fea0003c00000 */
[----:B------:R-:W-:Y:S05]  /*d5f0*/  BRA `(.L_x_13) ;  /* 0x0000000000087947 */ /* 0x000fea0003800000 */
.L_x_14:
[----:B------:R-:W-:-:S07]  /*d600*/  MOV R2, 0xd620 ;  /* 0x0000d62000027802 */ /* 0x000fce0000000f00 */
[----:B------:R-:W-:Y:S05]  /*d610*/  CALL.REL.NOINC `($__internal_2_$__cuda_sm10x_tcgen05_guardrail_trap_unallocated_columns_being_dealloced) ;  /* 0x0000000000447944 */ /* 0x000fea0003c00000 */
.L_x_13:
[----:B------:R-:W-:Y:S01]  /*d620*/  NOP ;  /* 0x0000000000007918 */ /* 0x000fe20000000000 */
[----:B--2---:R-:W-:Y:S05]  /*d630*/  EXIT ;  /* 0x000000000000794d */ /* 0x004fea0003800000 */
.L_x_8:
[----:B-----5:R2:W-:Y:S04]  /*d640*/  STL [R1+0x330], R0 ;  /* 0x0003300001007387 */ /* 0x0205e80000100800 */
[----:B--2---:R-:W2:Y:S02]  /*d650*/  LDL R0, [R1+0x1c8] ;  /* 0x0001c80001007983 */ /* 0x004ea40000100800 */
[----:B--2---:R2:W3:Y:S02]  /*d660*/  SYNCS.PHASECHK.TRANS64.TRYWAIT P0, [UR11], R0 ;  /* 0x00000000ff0075a7 */ /* 0x0044e4000800110b */
[----:B--2---:R2:W5:Y:S02]  /*d670*/  LDL.LU R0, [R1+0x330] ;  /* 0x0003300001007983 */ /* 0x0045640000300800 */
[----:B--23--:R-:W-:Y:S05]  /*d680*/  @!P0 BRA `(.L_x_8) ;  /* 0xfffffffc00ec8947 */ /* 0x00cfea000383ffff */
[----:B------:R-:W-:Y:S05]  /*d690*/  BRA `(.L_x_16) ;  /* 0xffffff80004c7947 */ /* 0x000fea000383ffff */
.L_x_12:
[----:B------:R-:W0:Y:S02]  /*d6a0*/  SYNCS.PHASECHK.TRANS64.TRYWAIT P0, [UR11], R0 ;  /* 0x00000000ff0075a7 */ /* 0x000e24000800110b */
[----:B0-----:R-:W-:Y:S05]  /*d6b0*/  @!P0 BRA `(.L_x_12) ;  /* 0xfffffffc00f88947 */ /* 0x001fea000383ffff */
[----:B------:R-:W-:Y:S05]  /*d6c0*/  BRA `(.L_x_11) ;  /* 0xffffffd400487947 */ /* 0x000fea000383ffff */
        .weak           $__internal_0_$__cuda_sm10x_tcgen05_guardrail_trap_col_being_dealloced_not_returned_by_alloc
        .type           $__internal_0_$__cuda_sm10x_tcgen05_guardrail_trap_col_being_dealloced_not_returned_by_alloc,@function
        .size           $__internal_0_$__cuda_sm10x_tcgen05_guardrail_trap_col_being_dealloced_not_returned_by_alloc,($__internal_1_$__cuda_sm10x_tcgen05_guardrail_trap_phase_invalid_during_alloc - $__internal_0_$__cuda_sm10x_tcgen05_guardrail_trap_col_being_dealloced_not_returned_by_alloc)
$__internal_0_$__cuda_sm10x_tcgen05_guardrail_trap_col_being_dealloced_not_returned_by_alloc:
[----:B------:R-:W-:Y:S05]  /*d6d0*/  BPT.TRAP 0x1 ;  /* 0x000000040000795c */ /* 0x000fea0000300000 */
[----:B------:R-:W-:-:S04]  /*d6e0*/  IMAD.MOV.U32 R3, RZ, RZ, 0x0 ;  /* 0x00000000ff037424 */ /* 0x000fc800078e00ff */
[----:B------:R-:W-:Y:S05]  /*d6f0*/  RET.REL.NODEC R2 `(matmul_kernel) ;  /* 0xffffff2802407950 */ /* 0x000fea0003c3ffff */
        .weak           $__internal_1_$__cuda_sm10x_tcgen05_guardrail_trap_phase_invalid_during_alloc
        .type           $__internal_1_$__cuda_sm10x_tcgen05_guardrail_trap_phase_invalid_during_alloc,@function
        .size           $__internal_1_$__cuda_sm10x_tcgen05_guardrail_trap_phase_invalid_during_alloc,($__internal_2_$__cuda_sm10x_tcgen05_guardrail_trap_unallocated_columns_being_dealloced - $__internal_1_$__cuda_sm10x_tcgen05_guardrail_trap_phase_invalid_during_alloc)
$__internal_1_$__cuda_sm10x_tcgen05_guardrail_trap_phase_invalid_during_alloc:
[----:B------:R-:W-:Y:S05]  /*d700*/  BPT.TRAP 0x1 ;  /* 0x000000040000795c */ /* 0x000fea0000300000 */
[----:B------:R-:W-:-:S04]  /*d710*/  IMAD.MOV.U32 R3, RZ, RZ, 0x0 ;  /* 0x00000000ff037424 */ /* 0x000fc800078e00ff */
[----:B------:R-:W-:Y:S05]  /*d720*/  RET.REL.NODEC R2 `(matmul_kernel) ;  /* 0xffffff2802347950 */ /* 0x000fea0003c3ffff */
        .weak           $__internal_2_$__cuda_sm10x_tcgen05_guardrail_trap_unallocated_columns_being_dealloced
        .type           $__internal_2_$__cuda_sm10x_tcgen05_guardrail_trap_unallocated_columns_being_dealloced,@function
        .size           $__internal_2_$__cuda_sm10x_tcgen05_guardrail_trap_unallocated_columns_being_dealloced,(.L_x_20 - $__internal_2_$__cuda_sm10x_tcgen05_guardrail_trap_unallocated_columns_being_dealloced)
$__internal_2_$__cuda_sm10x_tcgen05_guardrail_trap_unallocated_columns_being_dealloced:
[----:B------:R-:W-:Y:S05]  /*d730*/  BPT.TRAP 0x1 ;  /* 0x000000040000795c */ /* 0x000fea0000300000 */
[----:B------:R-:W-:-:S04]  /*d740*/  IMAD.MOV.U32 R3, RZ, RZ, 0x0 ;  /* 0x00000000ff037424 */ /* 0x000fc800078e00ff */
[----:B------:R-:W-:Y:S05]  /*d750*/  RET.REL.NODEC R2 `(matmul_kernel) ;  /* 0xffffff2802287950 */ /* 0x000fea0003c3ffff */
.L_x_17:
[----:B------:R-:W-:-:S00]  /*d760*/  BRA `(.L_x_17) ;  /* 0xfffffffc00fc7947 */ /* 0x000fc0000383ffff */
[----:B------:R-:W-:-:S00]  /*d770*/  NOP ;  /* 0x0000000000007918 */ /* 0x000fc00000000000 */
        /* <DEDUP_REMOVED lines=8> */
.L_x_20:


//--------------------- .nv.shared.matmul_kernel  --------------------------
	.section	.nv.shared.matmul_kernel,"aw",@nobits
	.sectionflags	@""
	.align	16
	.zero		1024


//--------------------- .nv.shared.reserved.0     --------------------------
	.section	.nv.shared.reserved.0,"aw",@nobits
	.align	8
	.weak		__nv_reservedSMEM_offset_0_alias
	.size		__nv_reservedSMEM_offset_0_alias, 0, 64
	.other		__nv_reservedSMEM_offset_0_alias,@"STO_CUDA_RESERVED_SHARED STV_DEFAULT"
__nv_reservedSMEM_offset_0_alias:
	.zero		0
.nv.shared.reserved.0:
	.zero		64
	.weak		__nv_reservedSMEM_allocation_phase
	.type		__nv_reservedSMEM_allocation_phase,@object
	.size		__nv_reservedSMEM_allocation_phase,(.L_0 - __nv_reservedSMEM_allocation_phase)
__nv_reservedSMEM_allocation_phase:
	.zero		1
.L_0:
	.zero		7
	.weak		__nv_reservedSMEM_devtool_atexit_pc
	.type		__nv_reservedSMEM_devtool_atexit_pc,@object
	.size		__nv_reservedSMEM_devtool_atexit_pc,(__nv_reservedSMEM_allocation_mask - __nv_reservedSMEM_devtool_atexit_pc)
__nv_reservedSMEM_devtool_atexit_pc:
	.zero		8
	.weak		__nv_reservedSMEM_allocation_mask
	.type		__nv_reservedSMEM_allocation_mask,@object
	.size		__nv_reservedSMEM_allocation_mask,(.L_2 - __nv_reservedSMEM_allocation_mask)
__nv_reservedSMEM_allocation_mask:
	.zero		4
.L_2:


//--------------------- .nv.constant0.matmul_kernel --------------------------
	.section	.nv.constant0.matmul_kernel,"a",@progbits
	.sectionflags	@""
	.align	4
.nv.constant0.matmul_kernel:
	.zero		976


//--------------------- SYMBOLS --------------------------

	.type		.nv.reservedSmem.offset0,@object
	.size		.nv.reservedSmem.offset0,0x4
	.type		.nv.reservedSmem.cap,@object
	.size		.nv.reservedSmem.cap,0x4
